//
// Generated by NVIDIA NVVM Compiler
//
// Compiler Build ID: CL-36424714
// Cuda compilation tools, release 13.0, V13.0.88
// Based on NVVM 20.0.0
//

.version 9.0
.target sm_100
.address_size 64

	// .globl	_Z11mean_kernelPKdPdi
.extern .shared .align 16 .b8 s__data[];
.extern .shared .align 16 .b8 sdata[];
.extern .shared .align 16 .b8 s_data[];

.visible .entry _Z11mean_kernelPKdPdi(
	.param .u64 .ptr .align 1 _Z11mean_kernelPKdPdi_param_0,
	.param .u64 .ptr .align 1 _Z11mean_kernelPKdPdi_param_1,
	.param .u32 _Z11mean_kernelPKdPdi_param_2
)
{
	.reg .pred 	%p<6>;
	.reg .b32 	%r<14>;
	.reg .b64 	%rd<9>;
	.reg .b64 	%fd<9>;

	ld.param.u64 	%rd1, [_Z11mean_kernelPKdPdi_param_0];
	ld.param.u64 	%rd2, [_Z11mean_kernelPKdPdi_param_1];
	ld.param.u32 	%r8, [_Z11mean_kernelPKdPdi_param_2];
	mov.u32 	%r1, %tid.x;
	mov.u32 	%r2, %ctaid.x;
	mov.u32 	%r13, %ntid.x;
	mad.lo.s32 	%r4, %r2, %r13, %r1;
	setp.ge.u32 	%p1, %r4, %r8;
	mov.f64 	%fd8, 0d0000000000000000;
	@%p1 bra 	$L__BB0_2;
	cvta.to.global.u64 	%rd3, %rd1;
	mul.wide.u32 	%rd4, %r4, 8;
	add.s64 	%rd5, %rd3, %rd4;
	ld.global.f64 	%fd8, [%rd5];
$L__BB0_2:
	shl.b32 	%r9, %r1, 3;
	mov.u32 	%r10, s__data;
	add.s32 	%r5, %r10, %r9;
	st.shared.f64 	[%r5], %fd8;
	bar.sync 	0;
	setp.lt.u32 	%p2, %r13, 2;
	@%p2 bra 	$L__BB0_6;
$L__BB0_3:
	shr.u32 	%r7, %r13, 1;
	setp.ge.u32 	%p3, %r1, %r7;
	@%p3 bra 	$L__BB0_5;
	shl.b32 	%r11, %r7, 3;
	add.s32 	%r12, %r5, %r11;
	ld.shared.f64 	%fd4, [%r12];
	ld.shared.f64 	%fd5, [%r5];
	add.f64 	%fd6, %fd4, %fd5;
	st.shared.f64 	[%r5], %fd6;
$L__BB0_5:
	bar.sync 	0;
	setp.gt.u32 	%p4, %r13, 3;
	mov.u32 	%r13, %r7;
	@%p4 bra 	$L__BB0_3;
$L__BB0_6:
	setp.ne.s32 	%p5, %r1, 0;
	@%p5 bra 	$L__BB0_8;
	ld.shared.f64 	%fd7, [s__data];
	cvta.to.global.u64 	%rd6, %rd2;
	mul.wide.u32 	%rd7, %r2, 8;
	add.s64 	%rd8, %rd6, %rd7;
	st.global.f64 	[%rd8], %fd7;
$L__BB0_8:
	ret;

}
	// .globl	_Z18countZeroStretchesPKiiPiS1_S1_
.visible .entry _Z18countZeroStretchesPKiiPiS1_S1_(
	.param .u64 .ptr .align 1 _Z18countZeroStretchesPKiiPiS1_S1__param_0,
	.param .u32 _Z18countZeroStretchesPKiiPiS1_S1__param_1,
	.param .u64 .ptr .align 1 _Z18countZeroStretchesPKiiPiS1_S1__param_2,
	.param .u64 .ptr .align 1 _Z18countZeroStretchesPKiiPiS1_S1__param_3,
	.param .u64 .ptr .align 1 _Z18countZeroStretchesPKiiPiS1_S1__param_4
)
{
	.reg .pred 	%p<30>;
	.reg .b32 	%r<170>;
	.reg .b64 	%rd<17>;

	ld.param.u64 	%rd1, [_Z18countZeroStretchesPKiiPiS1_S1__param_0];
	ld.param.u32 	%r48, [_Z18countZeroStretchesPKiiPiS1_S1__param_1];
	ld.param.u64 	%rd2, [_Z18countZeroStretchesPKiiPiS1_S1__param_2];
	ld.param.u64 	%rd3, [_Z18countZeroStretchesPKiiPiS1_S1__param_3];
	ld.param.u64 	%rd4, [_Z18countZeroStretchesPKiiPiS1_S1__param_4];
	mov.u32 	%r1, %tid.x;
	mov.u32 	%r2, %ctaid.x;
	mov.u32 	%r3, %ntid.x;
	mad.lo.s32 	%r4, %r2, %r3, %r1;
	setp.ge.s32 	%p1, %r4, %r48;
	mov.b32 	%r147, 1;
	@%p1 bra 	$L__BB1_2;
	cvta.to.global.u64 	%rd5, %rd1;
	mul.wide.s32 	%rd6, %r4, 4;
	add.s64 	%rd7, %rd5, %rd6;
	ld.global.u32 	%r147, [%rd7];
$L__BB1_2:
	shl.b32 	%r51, %r1, 2;
	mov.u32 	%r52, sdata;
	add.s32 	%r53, %r52, %r51;
	st.shared.u32 	[%r53], %r147;
	bar.sync 	0;
	and.b32  	%r7, %r3, 7;
	setp.lt.u32 	%p2, %r3, 8;
	mov.b32 	%r157, 0;
	mov.u32 	%r164, %r157;
	mov.u32 	%r155, %r157;
	@%p2 bra 	$L__BB1_5;
	and.b32  	%r157, %r3, 2040;
	add.s32 	%r148, %r52, 16;
	and.b32  	%r57, %r3, -8;
	neg.s32 	%r149, %r57;
	mov.b32 	%r164, 0;
	mov.u32 	%r155, %r164;
$L__BB1_4:
	.pragma "nounroll";
	ld.shared.v4.u32 	{%r58, %r59, %r60, %r61}, [%r148+-16];
	setp.eq.s32 	%p3, %r58, 0;
	add.s32 	%r62, %r155, 1;
	max.s32 	%r63, %r164, %r62;
	selp.b32 	%r64, %r63, %r164, %p3;
	setp.eq.s32 	%p4, %r59, 0;
	add.s32 	%r65, %r155, 2;
	selp.b32 	%r66, %r65, 1, %p3;
	max.s32 	%r67, %r64, %r66;
	selp.b32 	%r68, %r67, %r64, %p4;
	setp.eq.s32 	%p5, %r60, 0;
	add.s32 	%r69, %r66, 1;
	selp.b32 	%r70, %r69, 1, %p4;
	max.s32 	%r71, %r68, %r70;
	selp.b32 	%r72, %r71, %r68, %p5;
	setp.eq.s32 	%p6, %r61, 0;
	add.s32 	%r73, %r70, 1;
	selp.b32 	%r74, %r73, 1, %p5;
	max.s32 	%r75, %r72, %r74;
	selp.b32 	%r76, %r75, %r72, %p6;
	ld.shared.v4.u32 	{%r77, %r78, %r79, %r80}, [%r148];
	setp.eq.s32 	%p7, %r77, 0;
	add.s32 	%r81, %r74, 1;
	selp.b32 	%r82, %r81, 1, %p6;
	max.s32 	%r83, %r76, %r82;
	selp.b32 	%r84, %r83, %r76, %p7;
	setp.eq.s32 	%p8, %r78, 0;
	add.s32 	%r85, %r82, 1;
	selp.b32 	%r86, %r85, 1, %p7;
	max.s32 	%r87, %r84, %r86;
	selp.b32 	%r88, %r87, %r84, %p8;
	setp.eq.s32 	%p9, %r79, 0;
	add.s32 	%r89, %r86, 1;
	selp.b32 	%r90, %r89, 1, %p8;
	max.s32 	%r91, %r88, %r90;
	selp.b32 	%r92, %r91, %r88, %p9;
	setp.eq.s32 	%p10, %r80, 0;
	add.s32 	%r93, %r90, 1;
	selp.b32 	%r94, %r93, 1, %p9;
	max.s32 	%r95, %r92, %r94;
	selp.b32 	%r155, %r94, 0, %p10;
	selp.b32 	%r164, %r95, %r92, %p10;
	add.s32 	%r149, %r149, 8;
	add.s32 	%r148, %r148, 32;
	setp.ne.s32 	%p11, %r149, 0;
	@%p11 bra 	$L__BB1_4;
$L__BB1_5:
	setp.eq.s32 	%p12, %r7, 0;
	@%p12 bra 	$L__BB1_13;
	and.b32  	%r22, %r3, 3;
	setp.lt.u32 	%p13, %r7, 4;
	@%p13 bra 	$L__BB1_8;
	shl.b32 	%r97, %r157, 2;
	add.s32 	%r99, %r52, %r97;
	ld.shared.u32 	%r100, [%r99];
	setp.eq.s32 	%p14, %r100, 0;
	add.s32 	%r101, %r155, 1;
	max.s32 	%r102, %r164, %r101;
	selp.b32 	%r103, %r102, %r164, %p14;
	ld.shared.u32 	%r104, [%r99+4];
	setp.eq.s32 	%p15, %r104, 0;
	add.s32 	%r105, %r155, 2;
	selp.b32 	%r106, %r105, 1, %p14;
	max.s32 	%r107, %r103, %r106;
	selp.b32 	%r108, %r107, %r103, %p15;
	ld.shared.u32 	%r109, [%r99+8];
	setp.eq.s32 	%p16, %r109, 0;
	add.s32 	%r110, %r106, 1;
	selp.b32 	%r111, %r110, 1, %p15;
	max.s32 	%r112, %r108, %r111;
	selp.b32 	%r113, %r112, %r108, %p16;
	ld.shared.u32 	%r114, [%r99+12];
	setp.eq.s32 	%p17, %r114, 0;
	add.s32 	%r115, %r111, 1;
	selp.b32 	%r116, %r115, 1, %p16;
	max.s32 	%r117, %r113, %r116;
	selp.b32 	%r155, %r116, 0, %p17;
	selp.b32 	%r164, %r117, %r113, %p17;
	add.s32 	%r157, %r157, 4;
$L__BB1_8:
	setp.eq.s32 	%p18, %r22, 0;
	@%p18 bra 	$L__BB1_13;
	setp.eq.s32 	%p19, %r22, 1;
	@%p19 bra 	$L__BB1_11;
	shl.b32 	%r119, %r157, 2;
	add.s32 	%r121, %r52, %r119;
	ld.shared.u32 	%r122, [%r121];
	setp.eq.s32 	%p20, %r122, 0;
	add.s32 	%r123, %r155, 1;
	max.s32 	%r124, %r164, %r123;
	selp.b32 	%r125, %r124, %r164, %p20;
	ld.shared.u32 	%r126, [%r121+4];
	setp.eq.s32 	%p21, %r126, 0;
	add.s32 	%r127, %r155, 2;
	selp.b32 	%r128, %r127, 1, %p20;
	max.s32 	%r129, %r125, %r128;
	selp.b32 	%r155, %r128, 0, %p21;
	selp.b32 	%r164, %r129, %r125, %p21;
	add.s32 	%r157, %r157, 2;
$L__BB1_11:
	and.b32  	%r130, %r3, 1;
	setp.eq.b32 	%p22, %r130, 1;
	not.pred 	%p23, %p22;
	@%p23 bra 	$L__BB1_13;
	shl.b32 	%r131, %r157, 2;
	add.s32 	%r133, %r52, %r131;
	ld.shared.u32 	%r134, [%r133];
	setp.eq.s32 	%p24, %r134, 0;
	add.s32 	%r135, %r155, 1;
	max.s32 	%r136, %r164, %r135;
	selp.b32 	%r164, %r136, %r164, %p24;
$L__BB1_13:
	setp.ne.s32 	%p25, %r1, 0;
	@%p25 bra 	$L__BB1_21;
	cvta.to.global.u64 	%rd8, %rd2;
	mul.wide.u32 	%rd9, %r2, 4;
	add.s64 	%rd10, %rd8, %rd9;
	st.global.u32 	[%rd10], %r164;
	mov.b32 	%r165, 0;
$L__BB1_15:
	shl.b32 	%r138, %r165, 2;
	add.s32 	%r140, %r52, %r138;
	ld.shared.u32 	%r141, [%r140];
	setp.ne.s32 	%p26, %r141, 0;
	mov.u32 	%r166, %r165;
	@%p26 bra 	$L__BB1_17;
	add.s32 	%r165, %r165, 1;
	setp.ne.s32 	%p27, %r165, %r3;
	mov.u32 	%r166, %r3;
	@%p27 bra 	$L__BB1_15;
$L__BB1_17:
	cvta.to.global.u64 	%rd11, %rd3;
	add.s64 	%rd13, %rd11, %rd9;
	st.global.u32 	[%rd13], %r166;
	mov.b32 	%r168, 0;
	mov.u32 	%r167, %r3;
$L__BB1_18:
	shl.b32 	%r143, %r167, 2;
	add.s32 	%r145, %r52, %r143;
	ld.shared.u32 	%r146, [%r145+-4];
	setp.ne.s32 	%p28, %r146, 0;
	mov.u32 	%r169, %r168;
	@%p28 bra 	$L__BB1_20;
	add.s32 	%r167, %r167, -1;
	add.s32 	%r168, %r168, 1;
	setp.ne.s32 	%p29, %r168, %r3;
	mov.u32 	%r169, %r3;
	@%p29 bra 	$L__BB1_18;
$L__BB1_20:
	cvta.to.global.u64 	%rd14, %rd4;
	add.s64 	%rd16, %rd14, %rd9;
	st.global.u32 	[%rd16], %r169;
$L__BB1_21:
	ret;

}
	// .globl	_Z13binarizeDiffsPKdPii
.visible .entry _Z13binarizeDiffsPKdPii(
	.param .u64 .ptr .align 1 _Z13binarizeDiffsPKdPii_param_0,
	.param .u64 .ptr .align 1 _Z13binarizeDiffsPKdPii_param_1,
	.param .u32 _Z13binarizeDiffsPKdPii_param_2
)
{
	.reg .pred 	%p<3>;
	.reg .b32 	%r<8>;
	.reg .b64 	%rd<9>;
	.reg .b64 	%fd<3>;

	ld.param.u64 	%rd1, [_Z13binarizeDiffsPKdPii_param_0];
	ld.param.u64 	%rd2, [_Z13binarizeDiffsPKdPii_param_1];
	ld.param.u32 	%r2, [_Z13binarizeDiffsPKdPii_param_2];
	mov.u32 	%r3, %ctaid.x;
	mov.u32 	%r4, %ntid.x;
	mov.u32 	%r5, %tid.x;
	mad.lo.s32 	%r1, %r3, %r4, %r5;
	add.s32 	%r6, %r2, -1;
	setp.ge.s32 	%p1, %r1, %r6;
	@%p1 bra 	$L__BB2_2;
	cvta.to.global.u64 	%rd3, %rd1;
	cvta.to.global.u64 	%rd4, %rd2;
	mul.wide.s32 	%rd5, %r1, 8;
	add.s64 	%rd6, %rd3, %rd5;
	ld.global.f64 	%fd1, [%rd6+8];
	ld.global.f64 	%fd2, [%rd6];
	setp.geu.f64 	%p2, %fd1, %fd2;
	selp.u32 	%r7, 1, 0, %p2;
	mul.wide.s32 	%rd7, %r1, 4;
	add.s64 	%rd8, %rd4, %rd7;
	st.global.u32 	[%rd8], %r7;
$L__BB2_2:
	ret;

}
	// .globl	_Z17countOneStretchesPKiiPiS1_S1_
.visible .entry _Z17countOneStretchesPKiiPiS1_S1_(
	.param .u64 .ptr .align 1 _Z17countOneStretchesPKiiPiS1_S1__param_0,
	.param .u32 _Z17countOneStretchesPKiiPiS1_S1__param_1,
	.param .u64 .ptr .align 1 _Z17countOneStretchesPKiiPiS1_S1__param_2,
	.param .u64 .ptr .align 1 _Z17countOneStretchesPKiiPiS1_S1__param_3,
	.param .u64 .ptr .align 1 _Z17countOneStretchesPKiiPiS1_S1__param_4
)
{
	.reg .pred 	%p<29>;
	.reg .b32 	%r<131>;
	.reg .b64 	%rd<21>;

	ld.param.u64 	%rd6, [_Z17countOneStretchesPKiiPiS1_S1__param_0];
	ld.param.u32 	%r47, [_Z17countOneStretchesPKiiPiS1_S1__param_1];
	ld.param.u64 	%rd3, [_Z17countOneStretchesPKiiPiS1_S1__param_2];
	ld.param.u64 	%rd4, [_Z17countOneStretchesPKiiPiS1_S1__param_3];
	ld.param.u64 	%rd5, [_Z17countOneStretchesPKiiPiS1_S1__param_4];
	cvta.to.global.u64 	%rd1, %rd6;
	mov.u32 	%r1, %tid.x;
	mov.u32 	%r2, %ctaid.x;
	mov.u32 	%r3, %ntid.x;
	mul.lo.s32 	%r4, %r2, %r3;
	add.s32 	%r5, %r4, %r1;
	setp.le.s32 	%p1, %r47, %r5;
	@%p1 bra 	$L__BB3_2;
	mul.wide.s32 	%rd7, %r5, 4;
	add.s64 	%rd8, %rd1, %rd7;
	ld.global.u32 	%r52, [%rd8];
	shl.b32 	%r53, %r1, 2;
	mov.u32 	%r54, s_data;
	add.s32 	%r55, %r54, %r53;
	st.shared.u32 	[%r55], %r52;
	bra.uni 	$L__BB3_3;
$L__BB3_2:
	shl.b32 	%r48, %r1, 2;
	mov.u32 	%r49, s_data;
	add.s32 	%r50, %r49, %r48;
	mov.b32 	%r51, 0;
	st.shared.u32 	[%r50], %r51;
$L__BB3_3:
	bar.sync 	0;
	setp.ne.s32 	%p2, %r1, 0;
	setp.lt.s32 	%p3, %r5, 1;
	add.s32 	%r57, %r5, -1;
	mul.wide.u32 	%rd9, %r57, 4;
	add.s64 	%rd2, %rd1, %rd9;
	mov.b32 	%r119, 0;
	or.pred  	%p4, %p2, %p3;
	@%p4 bra 	$L__BB3_5;
	ld.global.u32 	%r58, [%rd2];
	setp.eq.s32 	%p5, %r58, 1;
	selp.u32 	%r119, 1, 0, %p5;
$L__BB3_5:
	setp.le.s32 	%p6, %r47, %r5;
	mov.b32 	%r125, 0;
	@%p6 bra 	$L__BB3_12;
	not.b32 	%r62, %r4;
	add.s32 	%r63, %r47, %r62;
	sub.s32 	%r64, %r63, %r1;
	add.s32 	%r65, %r3, -1;
	min.u32 	%r66, %r64, %r65;
	add.s32 	%r8, %r66, 1;
	and.b32  	%r9, %r8, 3;
	setp.lt.u32 	%p7, %r66, 3;
	mov.b32 	%r118, 0;
	mov.u32 	%r125, %r118;
	@%p7 bra 	$L__BB3_9;
	and.b32  	%r118, %r8, -4;
	neg.s32 	%r114, %r118;
	mov.b32 	%r125, 0;
	mov.u32 	%r113, s_data;
$L__BB3_8:
	ld.shared.v4.u32 	{%r69, %r70, %r71, %r72}, [%r113];
	setp.eq.s32 	%p8, %r69, 1;
	add.s32 	%r73, %r119, 1;
	max.s32 	%r74, %r125, %r73;
	selp.b32 	%r75, %r74, %r125, %p8;
	setp.eq.s32 	%p9, %r70, 1;
	add.s32 	%r76, %r119, 2;
	selp.b32 	%r77, %r76, 1, %p8;
	max.s32 	%r78, %r75, %r77;
	selp.b32 	%r79, %r78, %r75, %p9;
	setp.eq.s32 	%p10, %r71, 1;
	add.s32 	%r80, %r77, 1;
	selp.b32 	%r81, %r80, 1, %p9;
	max.s32 	%r82, %r79, %r81;
	selp.b32 	%r83, %r82, %r79, %p10;
	setp.eq.s32 	%p11, %r72, 1;
	add.s32 	%r84, %r81, 1;
	selp.b32 	%r85, %r84, 1, %p10;
	max.s32 	%r86, %r83, %r85;
	selp.b32 	%r125, %r86, %r83, %p11;
	selp.b32 	%r119, %r85, 0, %p11;
	add.s32 	%r114, %r114, 4;
	add.s32 	%r113, %r113, 16;
	setp.ne.s32 	%p12, %r114, 0;
	@%p12 bra 	$L__BB3_8;
$L__BB3_9:
	setp.eq.s32 	%p13, %r9, 0;
	@%p13 bra 	$L__BB3_12;
	shl.b32 	%r87, %r118, 2;
	mov.u32 	%r88, s_data;
	add.s32 	%r122, %r88, %r87;
	neg.s32 	%r121, %r9;
$L__BB3_11:
	.pragma "nounroll";
	ld.shared.u32 	%r89, [%r122];
	setp.eq.s32 	%p14, %r89, 1;
	add.s32 	%r90, %r119, 1;
	max.s32 	%r91, %r125, %r90;
	selp.b32 	%r125, %r91, %r125, %p14;
	selp.b32 	%r119, %r90, 0, %p14;
	add.s32 	%r122, %r122, 4;
	add.s32 	%r121, %r121, 1;
	setp.ne.s32 	%p15, %r121, 0;
	@%p15 bra 	$L__BB3_11;
$L__BB3_12:
	setp.ne.s32 	%p16, %r1, 0;
	@%p16 bra 	$L__BB3_26;
	setp.lt.s32 	%p17, %r5, 1;
	cvta.to.global.u64 	%rd10, %rd3;
	mul.wide.u32 	%rd11, %r2, 4;
	add.s64 	%rd12, %rd10, %rd11;
	st.global.u32 	[%rd12], %r125;
	mov.b32 	%r127, 0;
	@%p17 bra 	$L__BB3_19;
	ld.global.u32 	%r94, [%rd2];
	setp.ne.s32 	%p18, %r94, 1;
	@%p18 bra 	$L__BB3_19;
	sub.s32 	%r35, %r47, %r5;
	setp.lt.s32 	%p19, %r35, 1;
	@%p19 bra 	$L__BB3_19;
	min.u32 	%r36, %r3, %r35;
	mov.b32 	%r126, 0;
$L__BB3_17:
	shl.b32 	%r97, %r126, 2;
	mov.u32 	%r98, s_data;
	add.s32 	%r99, %r98, %r97;
	ld.shared.u32 	%r100, [%r99];
	setp.ne.s32 	%p20, %r100, 1;
	mov.u32 	%r127, %r126;
	@%p20 bra 	$L__BB3_19;
	add.s32 	%r126, %r126, 1;
	setp.ne.s32 	%p21, %r126, %r36;
	mov.u32 	%r127, %r36;
	@%p21 bra 	$L__BB3_17;
$L__BB3_19:
	cvta.to.global.u64 	%rd13, %rd4;
	add.s64 	%rd15, %rd13, %rd11;
	st.global.u32 	[%rd15], %r127;
	add.s32 	%r40, %r5, %r3;
	setp.ge.u32 	%p22, %r40, %r47;
	mov.b32 	%r130, 0;
	@%p22 bra 	$L__BB3_25;
	mul.wide.u32 	%rd16, %r40, 4;
	add.s64 	%rd17, %rd1, %rd16;
	ld.global.u32 	%r103, [%rd17];
	setp.ne.s32 	%p23, %r103, 1;
	@%p23 bra 	$L__BB3_25;
	add.s32 	%r105, %r40, -1;
	setp.ge.s32 	%p24, %r105, %r47;
	@%p24 bra 	$L__BB3_25;
	add.s32 	%r128, %r3, -1;
	mov.b32 	%r130, 0;
$L__BB3_23:
	shl.b32 	%r107, %r128, 2;
	mov.u32 	%r108, s_data;
	add.s32 	%r109, %r108, %r107;
	ld.shared.u32 	%r110, [%r109];
	setp.ne.s32 	%p25, %r110, 1;
	@%p25 bra 	$L__BB3_25;
	add.s32 	%r130, %r130, 1;
	add.s32 	%r45, %r128, -1;
	setp.gt.s32 	%p26, %r128, 0;
	add.s32 	%r111, %r45, %r5;
	setp.lt.s32 	%p27, %r111, %r47;
	and.pred  	%p28, %p26, %p27;
	mov.u32 	%r128, %r45;
	@%p28 bra 	$L__BB3_23;
$L__BB3_25:
	cvta.to.global.u64 	%rd18, %rd5;
	add.s64 	%rd20, %rd18, %rd11;
	st.global.u32 	[%rd20], %r130;
$L__BB3_26:
	ret;

}
	// .globl	_Z15binarizeDiffs_1PKdPiid
.visible .entry _Z15binarizeDiffs_1PKdPiid(
	.param .u64 .ptr .align 1 _Z15binarizeDiffs_1PKdPiid_param_0,
	.param .u64 .ptr .align 1 _Z15binarizeDiffs_1PKdPiid_param_1,
	.param .u32 _Z15binarizeDiffs_1PKdPiid_param_2,
	.param .f64 _Z15binarizeDiffs_1PKdPiid_param_3
)
{
	.reg .pred 	%p<3>;
	.reg .b32 	%r<8>;
	.reg .b64 	%rd<9>;
	.reg .b64 	%fd<4>;

	ld.param.u64 	%rd1, [_Z15binarizeDiffs_1PKdPiid_param_0];
	ld.param.u64 	%rd2, [_Z15binarizeDiffs_1PKdPiid_param_1];
	ld.param.u32 	%r2, [_Z15binarizeDiffs_1PKdPiid_param_2];
	ld.param.f64 	%fd1, [_Z15binarizeDiffs_1PKdPiid_param_3];
	mov.u32 	%r3, %ctaid.x;
	mov.u32 	%r4, %ntid.x;
	mov.u32 	%r5, %tid.x;
	mad.lo.s32 	%r1, %r3, %r4, %r5;
	add.s32 	%r6, %r2, -1;
	setp.ge.s32 	%p1, %r1, %r6;
	@%p1 bra 	$L__BB4_2;
	cvta.to.global.u64 	%rd3, %rd1;
	cvta.to.global.u64 	%rd4, %rd2;
	mul.wide.s32 	%rd5, %r1, 8;
	add.s64 	%rd6, %rd3, %rd5;
	ld.global.f64 	%fd2, [%rd6];
	sub.f64 	%fd3, %fd2, %fd1;
	setp.gtu.f64 	%p2, %fd3, 0d0000000000000000;
	selp.u32 	%r7, 1, 0, %p2;
	mul.wide.s32 	%rd7, %r1, 4;
	add.s64 	%rd8, %rd4, %rd7;
	st.global.u32 	[%rd8], %r7;
$L__BB4_2:
	ret;

}


// ===== COMPILED SASS (sm_100) =====

	.target	sm_100

	.elftype	@"ET_EXEC"


//--------------------- .note.nv.tkinfo           --------------------------
	.section	.note.nv.tkinfo,"",@"SHT_NOTE"
	.sectionflags	@"SHF_NOTE_NV_TKINFO"
	.tkinfo
        /*0018*/ 	.word	0x00000002
        /*0030*/ 	.string	""
        /*0030*/ 	.string	"ptxas"
        /*0030*/ 	.string	"Cuda compilation tools, release 13.0, V13.0.88"
        /*0030*/ 	.string	"Build cuda_13.0.r13.0/compiler.36424714_0"
        /*0030*/ 	.string	"-arch sm_100 -m 64 "



//--------------------- .note.nv.cuinfo           --------------------------
	.section	.note.nv.cuinfo,"",@"SHT_NOTE"
	.sectionflags	@"SHF_NOTE_NV_CUINFO"
        /*0018*/ 	.short	0x0002
        /*001a*/ 	.short	0x0064
        /*001c*/ 	.short	0x0082
	.zero		2


//--------------------- .nv.info                  --------------------------
	.section	.nv.info,"",@"SHT_CUDA_INFO"
	.align	4


	//----- nvinfo : EIATTR_REGCOUNT
	.align		4
        /*0000*/ 	.byte	0x04, 0x2f
        /*0002*/ 	.short	(.L_1 - .L_0)
	.align		4
.L_0:
        /*0004*/ 	.word	index@(_Z11mean_kernelPKdPdi)
        /*0008*/ 	.word	0x0000000d


	//----- nvinfo : EIATTR_FRAME_SIZE
	.align		4
.L_1:
        /*000c*/ 	.byte	0x04, 0x11
        /*000e*/ 	.short	(.L_3 - .L_2)
	.align		4
.L_2:
        /*0010*/ 	.word	index@(_Z11mean_kernelPKdPdi)
        /*0014*/ 	.word	0x00000000


	//----- nvinfo : EIATTR_REGCOUNT
	.align		4
.L_3:
        /*0018*/ 	.byte	0x04, 0x2f
        /*001a*/ 	.short	(.L_5 - .L_4)
	.align		4
.L_4:
        /*001c*/ 	.word	index@(_Z18countZeroStretchesPKiiPiS1_S1_)
        /*0020*/ 	.word	0x0000001a


	//----- nvinfo : EIATTR_FRAME_SIZE
	.align		4
.L_5:
        /*0024*/ 	.byte	0x04, 0x11
        /*0026*/ 	.short	(.L_7 - .L_6)
	.align		4
.L_6:
        /*0028*/ 	.word	index@(_Z18countZeroStretchesPKiiPiS1_S1_)
        /*002c*/ 	.word	0x00000000


	//----- nvinfo : EIATTR_REGCOUNT
	.align		4
.L_7:
        /*0030*/ 	.byte	0x04, 0x2f
        /*0032*/ 	.short	(.L_9 - .L_8)
	.align		4
.L_8:
        /*0034*/ 	.word	index@(_Z13binarizeDiffsPKdPii)
        /*0038*/ 	.word	0x0000000e


	//----- nvinfo : EIATTR_FRAME_SIZE
	.align		4
.L_9:
        /*003c*/ 	.byte	0x04, 0x11
        /*003e*/ 	.short	(.L_11 - .L_10)
	.align		4
.L_10:
        /*0040*/ 	.word	index@(_Z13binarizeDiffsPKdPii)
        /*0044*/ 	.word	0x00000000


	//----- nvinfo : EIATTR_REGCOUNT
	.align		4
.L_11:
        /*0048*/ 	.byte	0x04, 0x2f
        /*004a*/ 	.short	(.L_13 - .L_12)
	.align		4
.L_12:
        /*004c*/ 	.word	index@(_Z17countOneStretchesPKiiPiS1_S1_)
        /*0050*/ 	.word	0x00000020


	//----- nvinfo : EIATTR_FRAME_SIZE
	.align		4
.L_13:
        /*0054*/ 	.byte	0x04, 0x11
        /*0056*/ 	.short	(.L_15 - .L_14)
	.align		4
.L_14:
        /*0058*/ 	.word	index@(_Z17countOneStretchesPKiiPiS1_S1_)
        /*005c*/ 	.word	0x00000000


	//----- nvinfo : EIATTR_REGCOUNT
	.align		4
.L_15:
        /*0060*/ 	.byte	0x04, 0x2f
        /*0062*/ 	.short	(.L_17 - .L_16)
	.align		4
.L_16:
        /*0064*/ 	.word	index@(_Z15binarizeDiffs_1PKdPiid)
        /*0068*/ 	.word	0x0000000c


	//----- nvinfo : EIATTR_FRAME_SIZE
	.align		4
.L_17:
        /*006c*/ 	.byte	0x04, 0x11
        /*006e*/ 	.short	(.L_19 - .L_18)
	.align		4
.L_18:
        /*0070*/ 	.word	index@(_Z15binarizeDiffs_1PKdPiid)
        /*0074*/ 	.word	0x00000000


	//----- nvinfo : EIATTR_MIN_STACK_SIZE
	.align		4
.L_19:
        /*0078*/ 	.byte	0x04, 0x12
        /*007a*/ 	.short	(.L_21 - .L_20)
	.align		4
.L_20:
        /*007c*/ 	.word	index@(_Z15binarizeDiffs_1PKdPiid)
        /*0080*/ 	.word	0x00000000


	//----- nvinfo : EIATTR_MIN_STACK_SIZE
	.align		4
.L_21:
        /*0084*/ 	.byte	0x04, 0x12
        /*0086*/ 	.short	(.L_23 - .L_22)
	.align		4
.L_22:
        /*0088*/ 	.word	index@(_Z17countOneStretchesPKiiPiS1_S1_)
        /*008c*/ 	.word	0x00000000


	//----- nvinfo : EIATTR_MIN_STACK_SIZE
	.align		4
.L_23:
        /*0090*/ 	.byte	0x04, 0x12
        /*0092*/ 	.short	(.L_25 - .L_24)
	.align		4
.L_24:
        /*0094*/ 	.word	index@(_Z13binarizeDiffsPKdPii)
        /*0098*/ 	.word	0x00000000


	//----- nvinfo : EIATTR_MIN_STACK_SIZE
	.align		4
.L_25:
        /*009c*/ 	.byte	0x04, 0x12
        /*009e*/ 	.short	(.L_27 - .L_26)
	.align		4
.L_26:
        /*00a0*/ 	.word	index@(_Z18countZeroStretchesPKiiPiS1_S1_)
        /*00a4*/ 	.word	0x00000000


	//----- nvinfo : EIATTR_MIN_STACK_SIZE
	.align		4
.L_27:
        /*00a8*/ 	.byte	0x04, 0x12
        /*00aa*/ 	.short	(.L_29 - .L_28)
	.align		4
.L_28:
        /*00ac*/ 	.word	index@(_Z11mean_kernelPKdPdi)
        /*00b0*/ 	.word	0x00000000
.L_29:


//--------------------- .nv.compat                --------------------------
	.section	.nv.compat,"",@"SHT_CUDA_COMPAT_INFO"
	.align	4
        /*0000*/ 	.byte	0x02, 0x09, 0x00, 0x00, 0x02, 0x02, 0x01, 0x00, 0x02, 0x05, 0x05, 0x00, 0x03, 0x07, 0x01, 0x01
        /*0010*/ 	.byte	0x02, 0x03, 0x00, 0x00, 0x02, 0x06, 0x01, 0x00, 0x04, 0x0b, 0x08, 0x00, 0x01, 0x00, 0x00, 0x00
        /*0020*/ 	.byte	0x00, 0x00, 0x00, 0x00


//--------------------- .nv.info._Z15binarizeDiffs_1PKdPiid --------------------------
	.section	.nv.info._Z15binarizeDiffs_1PKdPiid,"",@"SHT_CUDA_INFO"
	.sectionflags	@""
	.align	4


	//----- nvinfo : EIATTR_CUDA_API_VERSION
	.align		4
        /*0000*/ 	.byte	0x04, 0x37
        /*0002*/ 	.short	(.L_31 - .L_30)
.L_30:
        /*0004*/ 	.word	0x00000082


	//----- nvinfo : EIATTR_KPARAM_INFO
	.align		4
.L_31:
        /*0008*/ 	.byte	0x04, 0x17
        /*000a*/ 	.short	(.L_33 - .L_32)
.L_32:
        /*000c*/ 	.word	0x00000000
        /*0010*/ 	.short	0x0003
        /*0012*/ 	.short	0x0018
        /*0014*/ 	.byte	0x00, 0xf0, 0x21, 0x00


	//----- nvinfo : EIATTR_KPARAM_INFO
	.align		4
.L_33:
        /*0018*/ 	.byte	0x04, 0x17
        /*001a*/ 	.short	(.L_35 - .L_34)
.L_34:
        /*001c*/ 	.word	0x00000000
        /*0020*/ 	.short	0x0002
        /*0022*/ 	.short	0x0010
        /*0024*/ 	.byte	0x00, 0xf0, 0x11, 0x00


	//----- nvinfo : EIATTR_KPARAM_INFO
	.align		4
.L_35:
        /*0028*/ 	.byte	0x04, 0x17
        /*002a*/ 	.short	(.L_37 - .L_36)
.L_36:
        /*002c*/ 	.word	0x00000000
        /*0030*/ 	.short	0x0001
        /*0032*/ 	.short	0x0008
        /*0034*/ 	.byte	0x00, 0xf5, 0x21, 0x00


	//----- nvinfo : EIATTR_KPARAM_INFO
	.align		4
.L_37:
        /*0038*/ 	.byte	0x04, 0x17
        /*003a*/ 	.short	(.L_39 - .L_38)
.L_38:
        /*003c*/ 	.word	0x00000000
        /*0040*/ 	.short	0x0000
        /*0042*/ 	.short	0x0000
        /*0044*/ 	.byte	0x00, 0xf5, 0x21, 0x00


	//----- nvinfo : EIATTR_SPARSE_MMA_MASK
	.align		4
.L_39:
        /*0048*/ 	.byte	0x03, 0x50
        /*004a*/ 	.short	0x0000


	//----- nvinfo : EIATTR_MAXREG_COUNT
	.align		4
        /*004c*/ 	.byte	0x03, 0x1b
        /*004e*/ 	.short	0x00ff


	//----- nvinfo : EIATTR_MERCURY_ISA_VERSION
	.align		4
        /*0050*/ 	.byte	0x03, 0x5f
        /*0052*/ 	.short	0x0101


	//----- nvinfo : EIATTR_VRC_CTA_INIT_COUNT
	.align		4
        /*0054*/ 	.byte	0x02, 0x4a
	.zero		1
	.zero		1


	//----- nvinfo : EIATTR_EXIT_INSTR_OFFSETS
	.align		4
        /*0058*/ 	.byte	0x04, 0x1c
        /*005a*/ 	.short	(.L_41 - .L_40)


	//   ....[0]....
.L_40:
        /*005c*/ 	.word	0x00000080


	//   ....[1]....
        /*0060*/ 	.word	0x00000140


	//----- nvinfo : EIATTR_CBANK_PARAM_SIZE
	.align		4
.L_41:
        /*0064*/ 	.byte	0x03, 0x19
        /*0066*/ 	.short	0x0020


	//----- nvinfo : EIATTR_PARAM_CBANK
	.align		4
        /*0068*/ 	.byte	0x04, 0x0a
        /*006a*/ 	.short	(.L_43 - .L_42)
	.align		4
.L_42:
        /*006c*/ 	.word	index@(.nv.constant0._Z15binarizeDiffs_1PKdPiid)
        /*0070*/ 	.short	0x0380
        /*0072*/ 	.short	0x0020


	//----- nvinfo : EIATTR_SW_WAR
	.align		4
.L_43:
        /*0074*/ 	.byte	0x04, 0x36
        /*0076*/ 	.short	(.L_45 - .L_44)
.L_44:
        /*0078*/ 	.word	0x00000008
.L_45:


//--------------------- .nv.info._Z17countOneStretchesPKiiPiS1_S1_ --------------------------
	.section	.nv.info._Z17countOneStretchesPKiiPiS1_S1_,"",@"SHT_CUDA_INFO"
	.sectionflags	@""
	.align	4


	//----- nvinfo : EIATTR_CUDA_API_VERSION
	.align		4
        /*0000*/ 	.byte	0x04, 0x37
        /*0002*/ 	.short	(.L_47 - .L_46)
.L_46:
        /*0004*/ 	.word	0x00000082


	//----- nvinfo : EIATTR_KPARAM_INFO
	.align		4
.L_47:
        /*0008*/ 	.byte	0x04, 0x17
        /*000a*/ 	.short	(.L_49 - .L_48)
.L_48:
        /*000c*/ 	.word	0x00000000
        /*0010*/ 	.short	0x0004
        /*0012*/ 	.short	0x0020
        /*0014*/ 	.byte	0x00, 0xf5, 0x21, 0x00


	//----- nvinfo : EIATTR_KPARAM_INFO
	.align		4
.L_49:
        /*0018*/ 	.byte	0x04, 0x17
        /*001a*/ 	.short	(.L_51 - .L_50)
.L_50:
        /*001c*/ 	.word	0x00000000
        /*0020*/ 	.short	0x0003
        /*0022*/ 	.short	0x0018
        /*0024*/ 	.byte	0x00, 0xf5, 0x21, 0x00


	//----- nvinfo : EIATTR_KPARAM_INFO
	.align		4
.L_51:
        /*0028*/ 	.byte	0x04, 0x17
        /*002a*/ 	.short	(.L_53 - .L_52)
.L_52:
        /*002c*/ 	.word	0x00000000
        /*0030*/ 	.short	0x0002
        /*0032*/ 	.short	0x0010
        /*0034*/ 	.byte	0x00, 0xf5, 0x21, 0x00


	//----- nvinfo : EIATTR_KPARAM_INFO
	.align		4
.L_53:
        /*0038*/ 	.byte	0x04, 0x17
        /*003a*/ 	.short	(.L_55 - .L_54)
.L_54:
        /*003c*/ 	.word	0x00000000
        /*0040*/ 	.short	0x0001
        /*0042*/ 	.short	0x0008
        /*0044*/ 	.byte	0x00, 0xf0, 0x11, 0x00


	//----- nvinfo : EIATTR_KPARAM_INFO
	.align		4
.L_55:
        /*0048*/ 	.byte	0x04, 0x17
        /*004a*/ 	.short	(.L_57 - .L_56)
.L_56:
        /*004c*/ 	.word	0x00000000
        /*0050*/ 	.short	0x0000
        /*0052*/ 	.short	0x0000
        /*0054*/ 	.byte	0x00, 0xf5, 0x21, 0x00


	//----- nvinfo : EIATTR_SPARSE_MMA_MASK
	.align		4
.L_57:
        /*0058*/ 	.byte	0x03, 0x50
        /*005a*/ 	.short	0x0000


	//----- nvinfo : EIATTR_MAXREG_COUNT
	.align		4
        /*005c*/ 	.byte	0x03, 0x1b
        /*005e*/ 	.short	0x00ff


	//----- nvinfo : EIATTR_NUM_BARRIERS
	.align		4
        /*0060*/ 	.byte	0x02, 0x4c
        /*0062*/ 	.byte	0x01
	.zero		1


	//----- nvinfo : EIATTR_MERCURY_ISA_VERSION
	.align		4
        /*0064*/ 	.byte	0x03, 0x5f
        /*0066*/ 	.short	0x0101


	//----- nvinfo : EIATTR_VRC_CTA_INIT_COUNT
	.align		4
        /*0068*/ 	.byte	0x02, 0x4a
	.zero		1
	.zero		1


	//----- nvinfo : EIATTR_EXIT_INSTR_OFFSETS
	.align		4
        /*006c*/ 	.byte	0x04, 0x1c
        /*006e*/ 	.short	(.L_59 - .L_58)


	//   ....[0]....
.L_58:
        /*0070*/ 	.word	0x00000d80


	//   ....[1]....
        /*0074*/ 	.word	0x00001150


	//----- nvinfo : EIATTR_CRS_STACK_SIZE
	.align		4
.L_59:
        /*0078*/ 	.byte	0x04, 0x1e
        /*007a*/ 	.short	(.L_61 - .L_60)
.L_60:
        /*007c*/ 	.word	0x00000000


	//----- nvinfo : EIATTR_CBANK_PARAM_SIZE
	.align		4
.L_61:
        /*0080*/ 	.byte	0x03, 0x19
        /*0082*/ 	.short	0x0028


	//----- nvinfo : EIATTR_PARAM_CBANK
	.align		4
        /*0084*/ 	.byte	0x04, 0x0a
        /*0086*/ 	.short	(.L_63 - .L_62)
	.align		4
.L_62:
        /*0088*/ 	.word	index@(.nv.constant0._Z17countOneStretchesPKiiPiS1_S1_)
        /*008c*/ 	.short	0x0380
        /*008e*/ 	.short	0x0028


	//----- nvinfo : EIATTR_SW_WAR
	.align		4
.L_63:
        /*0090*/ 	.byte	0x04, 0x36
        /*0092*/ 	.short	(.L_65 - .L_64)
.L_64:
        /*0094*/ 	.word	0x00000008
.L_65:


//--------------------- .nv.info._Z13binarizeDiffsPKdPii --------------------------
	.section	.nv.info._Z13binarizeDiffsPKdPii,"",@"SHT_CUDA_INFO"
	.sectionflags	@""
	.align	4


	//----- nvinfo : EIATTR_CUDA_API_VERSION
	.align		4
        /*0000*/ 	.byte	0x04, 0x37
        /*0002*/ 	.short	(.L_67 - .L_66)
.L_66:
        /*0004*/ 	.word	0x00000082


	//----- nvinfo : EIATTR_KPARAM_INFO
	.align		4
.L_67:
        /*0008*/ 	.byte	0x04, 0x17
        /*000a*/ 	.short	(.L_69 - .L_68)
.L_68:
        /*000c*/ 	.word	0x00000000
        /*0010*/ 	.short	0x0002
        /*0012*/ 	.short	0x0010
        /*0014*/ 	.byte	0x00, 0xf0, 0x11, 0x00


	//----- nvinfo : EIATTR_KPARAM_INFO
	.align		4
.L_69:
        /*0018*/ 	.byte	0x04, 0x17
        /*001a*/ 	.short	(.L_71 - .L_70)
.L_70:
        /*001c*/ 	.word	0x00000000
        /*0020*/ 	.short	0x0001
        /*0022*/ 	.short	0x0008
        /*0024*/ 	.byte	0x00, 0xf5, 0x21, 0x00


	//----- nvinfo : EIATTR_KPARAM_INFO
	.align		4
.L_71:
        /*0028*/ 	.byte	0x04, 0x17
        /*002a*/ 	.short	(.L_73 - .L_72)
.L_72:
        /*002c*/ 	.word	0x00000000
        /*0030*/ 	.short	0x0000
        /*0032*/ 	.short	0x0000
        /*0034*/ 	.byte	0x00, 0xf5, 0x21, 0x00


	//----- nvinfo : EIATTR_SPARSE_MMA_MASK
	.align		4
.L_73:
        /*0038*/ 	.byte	0x03, 0x50
        /*003a*/ 	.short	0x0000


	//----- nvinfo : EIATTR_MAXREG_COUNT
	.align		4
        /*003c*/ 	.byte	0x03, 0x1b
        /*003e*/ 	.short	0x00ff


	//----- nvinfo : EIATTR_MERCURY_ISA_VERSION
	.align		4
        /*0040*/ 	.byte	0x03, 0x5f
        /*0042*/ 	.short	0x0101


	//----- nvinfo : EIATTR_VRC_CTA_INIT_COUNT
	.align		4
        /*0044*/ 	.byte	0x02, 0x4a
	.zero		1
	.zero		1


	//----- nvinfo : EIATTR_EXIT_INSTR_OFFSETS
	.align		4
        /*0048*/ 	.byte	0x04, 0x1c
        /*004a*/ 	.short	(.L_75 - .L_74)


	//   ....[0]....
.L_74:
        /*004c*/ 	.word	0x00000080


	//   ....[1]....
        /*0050*/ 	.word	0x00000130


	//----- nvinfo : EIATTR_CBANK_PARAM_SIZE
	.align		4
.L_75:
        /*0054*/ 	.byte	0x03, 0x19
        /*0056*/ 	.short	0x0014


	//----- nvinfo : EIATTR_PARAM_CBANK
	.align		4
        /*0058*/ 	.byte	0x04, 0x0a
        /*005a*/ 	.short	(.L_77 - .L_76)
	.align		4
.L_76:
        /*005c*/ 	.word	index@(.nv.constant0._Z13binarizeDiffsPKdPii)
        /*0060*/ 	.short	0x0380
        /*0062*/ 	.short	0x0014


	//----- nvinfo : EIATTR_SW_WAR
	.align		4
.L_77:
        /*0064*/ 	.byte	0x04, 0x36
        /*0066*/ 	.short	(.L_79 - .L_78)
.L_78:
        /*0068*/ 	.word	0x00000008
.L_79:


//--------------------- .nv.info._Z18countZeroStretchesPKiiPiS1_S1_ --------------------------
	.section	.nv.info._Z18countZeroStretchesPKiiPiS1_S1_,"",@"SHT_CUDA_INFO"
	.sectionflags	@""
	.align	4


	//----- nvinfo : EIATTR_CUDA_API_VERSION
	.align		4
        /*0000*/ 	.byte	0x04, 0x37
        /*0002*/ 	.short	(.L_81 - .L_80)
.L_80:
        /*0004*/ 	.word	0x00000082


	//----- nvinfo : EIATTR_KPARAM_INFO
	.align		4
.L_81:
        /*0008*/ 	.byte	0x04, 0x17
        /*000a*/ 	.short	(.L_83 - .L_82)
.L_82:
        /*000c*/ 	.word	0x00000000
        /*0010*/ 	.short	0x0004
        /*0012*/ 	.short	0x0020
        /*0014*/ 	.byte	0x00, 0xf5, 0x21, 0x00


	//----- nvinfo : EIATTR_KPARAM_INFO
	.align		4
.L_83:
        /*0018*/ 	.byte	0x04, 0x17
        /*001a*/ 	.short	(.L_85 - .L_84)
.L_84:
        /*001c*/ 	.word	0x00000000
        /*0020*/ 	.short	0x0003
        /*0022*/ 	.short	0x0018
        /*0024*/ 	.byte	0x00, 0xf5, 0x21, 0x00


	//----- nvinfo : EIATTR_KPARAM_INFO
	.align		4
.L_85:
        /*0028*/ 	.byte	0x04, 0x17
        /*002a*/ 	.short	(.L_87 - .L_86)
.L_86:
        /*002c*/ 	.word	0x00000000
        /*0030*/ 	.short	0x0002
        /*0032*/ 	.short	0x0010
        /*0034*/ 	.byte	0x00, 0xf5, 0x21, 0x00


	//----- nvinfo : EIATTR_KPARAM_INFO
	.align		4
.L_87:
        /*0038*/ 	.byte	0x04, 0x17
        /*003a*/ 	.short	(.L_89 - .L_88)
.L_88:
        /*003c*/ 	.word	0x00000000
        /*0040*/ 	.short	0x0001
        /*0042*/ 	.short	0x0008
        /*0044*/ 	.byte	0x00, 0xf0, 0x11, 0x00


	//----- nvinfo : EIATTR_KPARAM_INFO
	.align		4
.L_89:
        /*0048*/ 	.byte	0x04, 0x17
        /*004a*/ 	.short	(.L_91 - .L_90)
.L_90:
        /*004c*/ 	.word	0x00000000
        /*0050*/ 	.short	0x0000
        /*0052*/ 	.short	0x0000
        /*0054*/ 	.byte	0x00, 0xf5, 0x21, 0x00


	//----- nvinfo : EIATTR_SPARSE_MMA_MASK
	.align		4
.L_91:
        /*0058*/ 	.byte	0x03, 0x50
        /*005a*/ 	.short	0x0000


	//----- nvinfo : EIATTR_MAXREG_COUNT
	.align		4
        /*005c*/ 	.byte	0x03, 0x1b
        /*005e*/ 	.short	0x00ff


	//----- nvinfo : EIATTR_NUM_BARRIERS
	.align		4
        /*0060*/ 	.byte	0x02, 0x4c
        /*0062*/ 	.byte	0x01
	.zero		1


	//----- nvinfo : EIATTR_MERCURY_ISA_VERSION
	.align		4
        /*0064*/ 	.byte	0x03, 0x5f
        /*0066*/ 	.short	0x0101


	//----- nvinfo : EIATTR_VRC_CTA_INIT_COUNT
	.align		4
        /*0068*/ 	.byte	0x02, 0x4a
	.zero		1
	.zero		1


	//----- nvinfo : EIATTR_EXIT_INSTR_OFFSETS
	.align		4
        /*006c*/ 	.byte	0x04, 0x1c
        /*006e*/ 	.short	(.L_93 - .L_92)


	//   ....[0]....
.L_92:
        /*0070*/ 	.word	0x00000740


	//   ....[1]....
        /*0074*/ 	.word	0x00000930


	//----- nvinfo : EIATTR_CBANK_PARAM_SIZE
	.align		4
.L_93:
        /*0078*/ 	.byte	0x03, 0x19
        /*007a*/ 	.short	0x0028


	//----- nvinfo : EIATTR_PARAM_CBANK
	.align		4
        /*007c*/ 	.byte	0x04, 0x0a
        /*007e*/ 	.short	(.L_95 - .L_94)
	.align		4
.L_94:
        /*0080*/ 	.word	index@(.nv.constant0._Z18countZeroStretchesPKiiPiS1_S1_)
        /*0084*/ 	.short	0x0380
        /*0086*/ 	.short	0x0028


	//----- nvinfo : EIATTR_SW_WAR
	.align		4
.L_95:
        /*0088*/ 	.byte	0x04, 0x36
        /*008a*/ 	.short	(.L_97 - .L_96)
.L_96:
        /*008c*/ 	.word	0x00000008
.L_97:


//--------------------- .nv.info._Z11mean_kernelPKdPdi --------------------------
	.section	.nv.info._Z11mean_kernelPKdPdi,"",@"SHT_CUDA_INFO"
	.sectionflags	@""
	.align	4


	//----- nvinfo : EIATTR_CUDA_API_VERSION
	.align		4
        /*0000*/ 	.byte	0x04, 0x37
        /*0002*/ 	.short	(.L_99 - .L_98)
.L_98:
        /*0004*/ 	.word	0x00000082


	//----- nvinfo : EIATTR_KPARAM_INFO
	.align		4
.L_99:
        /*0008*/ 	.byte	0x04, 0x17
        /*000a*/ 	.short	(.L_101 - .L_100)
.L_100:
        /*000c*/ 	.word	0x00000000
        /*0010*/ 	.short	0x0002
        /*0012*/ 	.short	0x0010
        /*0014*/ 	.byte	0x00, 0xf0, 0x11, 0x00


	//----- nvinfo : EIATTR_KPARAM_INFO
	.align		4
.L_101:
        /*0018*/ 	.byte	0x04, 0x17
        /*001a*/ 	.short	(.L_103 - .L_102)
.L_102:
        /*001c*/ 	.word	0x00000000
        /*0020*/ 	.short	0x0001
        /*0022*/ 	.short	0x0008
        /*0024*/ 	.byte	0x00, 0xf5, 0x21, 0x00


	//----- nvinfo : EIATTR_KPARAM_INFO
	.align		4
.L_103:
        /*0028*/ 	.byte	0x04, 0x17
        /*002a*/ 	.short	(.L_105 - .L_104)
.L_104:
        /*002c*/ 	.word	0x00000000
        /*0030*/ 	.short	0x0000
        /*0032*/ 	.short	0x0000
        /*0034*/ 	.byte	0x00, 0xf5, 0x21, 0x00


	//----- nvinfo : EIATTR_SPARSE_MMA_MASK
	.align		4
.L_105:
        /*0038*/ 	.byte	0x03, 0x50
        /*003a*/ 	.short	0x0000


	//----- nvinfo : EIATTR_MAXREG_COUNT
	.align		4
        /*003c*/ 	.byte	0x03, 0x1b
        /*003e*/ 	.short	0x00ff


	//----- nvinfo : EIATTR_NUM_BARRIERS
	.align		4
        /*0040*/ 	.byte	0x02, 0x4c
        /*0042*/ 	.byte	0x01
	.zero		1


	//----- nvinfo : EIATTR_MERCURY_ISA_VERSION
	.align		4
        /*0044*/ 	.byte	0x03, 0x5f
        /*0046*/ 	.short	0x0101


	//----- nvinfo : EIATTR_VRC_CTA_INIT_COUNT
	.align		4
        /*0048*/ 	.byte	0x02, 0x4a
	.zero		1
	.zero		1


	//----- nvinfo : EIATTR_EXIT_INSTR_OFFSETS
	.align		4
        /*004c*/ 	.byte	0x04, 0x1c
        /*004e*/ 	.short	(.L_107 - .L_106)


	//   ....[0]....
.L_106:
        /*0050*/ 	.word	0x00000210


	//   ....[1]....
        /*0054*/ 	.word	0x00000290


	//----- nvinfo : EIATTR_CBANK_PARAM_SIZE
	.align		4
.L_107:
        /*0058*/ 	.byte	0x03, 0x19
        /*005a*/ 	.short	0x0014


	//----- nvinfo : EIATTR_PARAM_CBANK
	.align		4
        /*005c*/ 	.byte	0x04, 0x0a
        /*005e*/ 	.short	(.L_109 - .L_108)
	.align		4
.L_108:
        /*0060*/ 	.word	index@(.nv.constant0._Z11mean_kernelPKdPdi)
        /*0064*/ 	.short	0x0380
        /*0066*/ 	.short	0x0014


	//----- nvinfo : EIATTR_SW_WAR
	.align		4
.L_109:
        /*0068*/ 	.byte	0x04, 0x36
        /*006a*/ 	.short	(.L_111 - .L_110)
.L_110:
        /*006c*/ 	.word	0x00000008
.L_111:


//--------------------- .nv.callgraph             --------------------------
	.section	.nv.callgraph,"",@"SHT_CUDA_CALLGRAPH"
	.align	4
	.sectionentsize	8
	.align		4
        /*0000*/ 	.word	0x00000000
	.align		4
        /*0004*/ 	.word	0xffffffff
	.align		4
        /*0008*/ 	.word	0x00000000
	.align		4
        /*000c*/ 	.word	0xfffffffe
	.align		4
        /*0010*/ 	.word	0x00000000
	.align		4
        /*0014*/ 	.word	0xfffffffd
	.align		4
        /*0018*/ 	.word	0x00000000
	.align		4
        /*001c*/ 	.word	0xfffffffc


//--------------------- .text._Z15binarizeDiffs_1PKdPiid --------------------------
	.section	.text._Z15binarizeDiffs_1PKdPiid,"ax",@progbits
	.align	128
        .global         _Z15binarizeDiffs_1PKdPiid
        .type           _Z15binarizeDiffs_1PKdPiid,@function
        .size           _Z15binarizeDiffs_1PKdPiid,(.L_x_36 - _Z15binarizeDiffs_1PKdPiid)
        .other          _Z15binarizeDiffs_1PKdPiid,@"STO_CUDA_ENTRY STV_DEFAULT"
_Z15binarizeDiffs_1PKdPiid:
.text._Z15binarizeDiffs_1PKdPiid:
[----:B------:R-:W-:Y:S01]  /*0000*/  LDC R1, c[0x0][0x37c] ;  /* 0x0000df00ff017b82 */ /* 0x000fe20000000800 */
[----:B------:R-:W0:Y:S07]  /*0010*/  S2R R0, SR_TID.X ;  /* 0x0000000000007919 */ /* 0x000e2e0000002100 */
[----:B------:R-:W0:Y:S01]  /*0020*/  S2UR UR5, SR_CTAID.X ;  /* 0x00000000000579c3 */ /* 0x000e220000002500 */
[----:B------:R-:W1:Y:S07]  /*0030*/  LDCU UR4, c[0x0][0x390] ;  /* 0x00007200ff0477ac */ /* 0x000e6e0008000800 */
[----:B------:R-:W0:Y:S01]  /*0040*/  LDC R9, c[0x0][0x360] ;  /* 0x0000d800ff097b82 */ /* 0x000e220000000800 */
[----:B-1----:R-:W-:Y:S01]  /*0050*/  UIADD3 UR4, UPT, UPT, UR4, -0x1, URZ ;  /* 0xffffffff04047890 */ /* 0x002fe2000fffe0ff */
[----:B0-----:R-:W-:-:S05]  /*0060*/  IMAD R9, R9, UR5, R0 ;  /* 0x0000000509097c24 */ /* 0x001fca000f8e0200 */
[----:B------:R-:W-:-:S13]  /*0070*/  ISETP.GE.AND P0, PT, R9, UR4, PT ;  /* 0x0000000409007c0c */ /* 0x000fda000bf06270 */
[----:B------:R-:W-:Y:S05]  /*0080*/  @P0 EXIT ;  /* 0x000000000000094d */ /* 0x000fea0003800000 */
[----:B------:R-:W0:Y:S01]  /*0090*/  LDC.64 R2, c[0x0][0x380] ;  /* 0x0000e000ff027b82 */ /* 0x000e220000000a00 */
[----:B------:R-:W1:Y:S01]  /*00a0*/  LDCU.64 UR4, c[0x0][0x358] ;  /* 0x00006b00ff0477ac */ /* 0x000e620008000a00 */
[----:B------:R-:W2:Y:S06]  /*00b0*/  LDCU.64 UR6, c[0x0][0x398] ;  /* 0x00007300ff0677ac */ /* 0x000eac0008000a00 */
[----:B------:R-:W3:Y:S01]  /*00c0*/  LDC.64 R6, c[0x0][0x388] ;  /* 0x0000e200ff067b82 */ /* 0x000ee20000000a00 */
[----:B0-----:R-:W-:-:S06]  /*00d0*/  IMAD.WIDE R2, R9, 0x8, R2 ;  /* 0x0000000809027825 */ /* 0x001fcc00078e0202 */
[----:B-1----:R-:W2:Y:S02]  /*00e0*/  LDG.E.64 R2, desc[UR4][R2.64] ;  /* 0x0000000402027981 */ /* 0x002ea4000c1e1b00 */
[----:B--2---:R-:W-:-:S08]  /*00f0*/  DADD R4, R2, -UR6 ;  /* 0x8000000602047e29 */ /* 0x004fd00008000000 */
[----:B------:R-:W-:Y:S01]  /*0100*/  DSETP.GTU.AND P0, PT, R4, RZ, PT ;  /* 0x000000ff0400722a */ /* 0x000fe20003f0c000 */
[----:B---3--:R-:W-:-:S05]  /*0110*/  IMAD.WIDE R4, R9, 0x4, R6 ;  /* 0x0000000409047825 */ /* 0x008fca00078e0206 */
[----:B------:R-:W-:-:S05]  /*0120*/  SEL R7, RZ, 0x1, !P0 ;  /* 0x00000001ff077807 */ /* 0x000fca0004000000 */
[----:B------:R-:W-:Y:S01]  /*0130*/  STG.E desc[UR4][R4.64], R7 ;  /* 0x0000000704007986 */ /* 0x000fe2000c101904 */
[----:B------:R-:W-:Y:S05]  /*0140*/  EXIT ;  /* 0x000000000000794d */ /* 0x000fea0003800000 */
.L_x_0:
[----:B------:R-:W-:-:S00]  /*0150*/  BRA `(.L_x_0) ;  /* 0xfffffffc00fc7947 */ /* 0x000fc0000383ffff */
[----:B------:R-:W-:-:S00]  /*0160*/  NOP ;  /* 0x0000000000007918 */ /* 0x000fc00000000000 */
        /* <DEDUP_REMOVED lines=9> */
.L_x_36:


//--------------------- .text._Z17countOneStretchesPKiiPiS1_S1_ --------------------------
	.section	.text._Z17countOneStretchesPKiiPiS1_S1_,"ax",@progbits
	.align	128
        .global         _Z17countOneStretchesPKiiPiS1_S1_
        .type           _Z17countOneStretchesPKiiPiS1_S1_,@function
        .size           _Z17countOneStretchesPKiiPiS1_S1_,(.L_x_37 - _Z17countOneStretchesPKiiPiS1_S1_)
        .other          _Z17countOneStretchesPKiiPiS1_S1_,@"STO_CUDA_ENTRY STV_DEFAULT"
_Z17countOneStretchesPKiiPiS1_S1_:
.text._Z17countOneStretchesPKiiPiS1_S1_:
[----:B------:R-:W-:Y:S01]  /*0000*/  LDC R1, c[0x0][0x37c] ;  /* 0x0000df00ff017b82 */ /* 0x000fe20000000800 */
[----:B------:R-:W0:Y:S07]  /*0010*/  S2R R0, SR_CTAID.X ;  /* 0x0000000000007919 */ /* 0x000e2e0000002500 */
[----:B------:R-:W0:Y:S01]  /*0020*/  LDC R3, c[0x0][0x360] ;  /* 0x0000d800ff037b82 */ /* 0x000e220000000800 */
[----:B------:R-:W1:Y:S01]  /*0030*/  LDCU UR8, c[0x0][0x388] ;  /* 0x00007100ff0877ac */ /* 0x000e620008000800 */
[----:B------:R-:W2:Y:S01]  /*0040*/  S2R R2, SR_TID.X ;  /* 0x0000000000027919 */ /* 0x000ea20000002100 */
[----:B------:R-:W3:Y:S05]  /*0050*/  LDCU.64 UR6, c[0x0][0x358] ;  /* 0x00006b00ff0677ac */ /* 0x000eea0008000a00 */
[----:B------:R-:W4:Y:S01]  /*0060*/  LDC.64 R24, c[0x0][0x380] ;  /* 0x0000e000ff187b82 */ /* 0x000f220000000a00 */
[----:B0-----:R-:W-:-:S04]  /*0070*/  IMAD R7, R0, R3, RZ ;  /* 0x0000000300077224 */ /* 0x001fc800078e02ff */
[----:B--2---:R-:W-:-:S05]  /*0080*/  IMAD.IADD R20, R7, 0x1, R2 ;  /* 0x0000000107147824 */ /* 0x004fca00078e0202 */
[----:B-1----:R-:W-:-:S13]  /*0090*/  ISETP.GE.AND P2, PT, R20, UR8, PT ;  /* 0x0000000814007c0c */ /* 0x002fda000bf46270 */
[----:B----4-:R-:W-:-:S06]  /*00a0*/  @!P2 IMAD.WIDE R4, R20, 0x4, R24 ;  /* 0x000000041404a825 */ /* 0x010fcc00078e0218 */
[----:B---3--:R0:W2:Y:S01]  /*00b0*/  @!P2 LDG.E R4, desc[UR6][R4.64] ;  /* 0x000000060404a981 */ /* 0x0080a2000c1e1900 */
[----:B------:R-:W1:Y:S01]  /*00c0*/  S2UR UR5, SR_CgaCtaId ;  /* 0x00000000000579c3 */ /* 0x000e620000008800 */
[----:B------:R-:W-:Y:S01]  /*00d0*/  UMOV UR4, 0x400 ;  /* 0x0000040000047882 */ /* 0x000fe20000000000 */
[----:B------:R-:W-:Y:S01]  /*00e0*/  ISETP.GE.AND P1, PT, R20, 0x1, PT ;  /* 0x000000011400780c */ /* 0x000fe20003f26270 */
[----:B------:R-:W-:Y:S01]  /*00f0*/  BSSY.RECONVERGENT B0, `(.L_x_1) ;  /* 0x0000011000007945 */ /* 0x000fe20003800200 */
[----:B------:R-:W-:Y:S02]  /*0100*/  IMAD.MOV.U32 R23, RZ, RZ, RZ ;  /* 0x000000ffff177224 */ /* 0x000fe400078e00ff */
[----:B------:R-:W-:Y:S01]  /*0110*/  ISETP.NE.OR P0, PT, R2, RZ, !P1 ;  /* 0x000000ff0200720c */ /* 0x000fe20004f05670 */
[----:B0-----:R-:W-:-:S04]  /*0120*/  VIADD R5, R20, 0xffffffff ;  /* 0xffffffff14057836 */ /* 0x001fc80000000000 */
[----:B------:R-:W-:Y:S01]  /*0130*/  IMAD.WIDE.U32 R24, R5, 0x4, R24 ;  /* 0x0000000405187825 */ /* 0x000fe200078e0018 */
[----:B-1----:R-:W-:-:S06]  /*0140*/  ULEA UR4, UR5, UR4, 0x18 ;  /* 0x0000000405047291 */ /* 0x002fcc000f8ec0ff */
[----:B------:R-:W-:-:S04]  /*0150*/  @!P2 IMAD.U32 R21, RZ, RZ, UR4 ;  /* 0x00000004ff15ae24 */ /* 0x000fc8000f8e00ff */
[----:B------:R-:W-:Y:S02]  /*0160*/  @!P2 IMAD R9, R2, 0x4, R21 ;  /* 0x000000040209a824 */ /* 0x000fe400078e0215 */
[----:B------:R-:W-:-:S04]  /*0170*/  @P2 IMAD.U32 R21, RZ, RZ, UR4 ;  /* 0x00000004ff152e24 */ /* 0x000fc8000f8e00ff */
[----:B------:R-:W-:Y:S01]  /*0180*/  @P2 IMAD R6, R2, 0x4, R21 ;  /* 0x0000000402062824 */ /* 0x000fe200078e0215 */
[----:B--2---:R0:W-:Y:S04]  /*0190*/  @!P2 STS [R9], R4 ;  /* 0x000000040900a388 */ /* 0x0041e80000000800 */
[----:B------:R0:W-:Y:S01]  /*01a0*/  @P2 STS [R6], RZ ;  /* 0x000000ff06002388 */ /* 0x0001e20000000800 */
[----:B------:R-:W-:Y:S06]  /*01b0*/  BAR.SYNC.DEFER_BLOCKING 0x0 ;  /* 0x0000000000007b1d */ /* 0x000fec0000010000 */
[----:B------:R-:W-:Y:S05]  /*01c0*/  @P0 BRA `(.L_x_2) ;  /* 0x00000000000c0947 */ /* 0x000fea0003800000 */
[----:B0-----:R-:W2:Y:S02]  /*01d0*/  LDG.E R4, desc[UR6][R24.64] ;  /* 0x0000000618047981 */ /* 0x001ea4000c1e1900 */
[----:B--2---:R-:W-:-:S04]  /*01e0*/  ISETP.NE.AND P0, PT, R4, 0x1, PT ;  /* 0x000000010400780c */ /* 0x004fc80003f05270 */
[----:B------:R-:W-:-:S09]  /*01f0*/  SEL R23, RZ, 0x1, P0 ;  /* 0x00000001ff177807 */ /* 0x000fd20000000000 */
.L_x_2:
[----:B------:R-:W-:Y:S05]  /*0200*/  BSYNC.RECONVERGENT B0 ;  /* 0x0000000000007941 */ /* 0x000fea0003800200 */
.L_x_1:
[----:B------:R-:W-:Y:S01]  /*0210*/  BSSY.RECONVERGENT B2, `(.L_x_3) ;  /* 0x00000b4000027945 */ /* 0x000fe20003800200 */
[----:B------:R-:W-:-:S03]  /*0220*/  IMAD.MOV.U32 R22, RZ, RZ, RZ ;  /* 0x000000ffff167224 */ /* 0x000fc600078e00ff */
[----:B------:R-:W-:Y:S05]  /*0230*/  @P2 BRA `(.L_x_4) ;  /* 0x0000000800c42947 */ /* 0x000fea0003800000 */
[----:B------:R-:W-:Y:S01]  /*0240*/  LOP3.LUT R7, RZ, R7, RZ, 0x33, !PT ;  /* 0x00000007ff077212 */ /* 0x000fe200078e33ff */
[----:B------:R-:W-:Y:S01]  /*0250*/  BSSY.RECONVERGENT B1, `(.L_x_5) ;  /* 0x00000a2000017945 */ /* 0x000fe20003800200 */
[----:B------:R-:W-:Y:S02]  /*0260*/  IMAD.MOV.U32 R18, RZ, RZ, RZ ;  /* 0x000000ffff127224 */ /* 0x000fe400078e00ff */
[----:B0-----:R-:W-:Y:S01]  /*0270*/  IADD3 R4, PT, PT, -R2, UR8, R7 ;  /* 0x0000000802047c10 */ /* 0x001fe2000fffe107 */
[----:B------:R-:W-:-:S03]  /*0280*/  IMAD.MOV.U32 R22, RZ, RZ, RZ ;  /* 0x000000ffff167224 */ /* 0x000fc600078e00ff */
[----:B------:R-:W-:-:S04]  /*0290*/  VIADDMNMX.U32 R4, R3, 0xffffffff, R4, PT ;  /* 0xffffffff03047846 */ /* 0x000fc80003800004 */
[C---:B------:R-:W-:Y:S01]  /*02a0*/  ISETP.GE.U32.AND P0, PT, R4.reuse, 0x3, PT ;  /* 0x000000030400780c */ /* 0x040fe20003f06070 */
[----:B------:R-:W-:-:S05]  /*02b0*/  VIADD R4, R4, 0x1 ;  /* 0x0000000104047836 */ /* 0x000fca0000000000 */
[----:B------:R-:W-:-:S07]  /*02c0*/  LOP3.LUT R19, R4, 0x3, RZ, 0xc0, !PT ;  /* 0x0000000304137812 */ /* 0x000fce00078ec0ff */
[----:B------:R-:W-:Y:S05]  /*02d0*/  @!P0 BRA `(.L_x_6) ;  /* 0x0000000800648947 */ /* 0x000fea0003800000 */
[----:B------:R-:W-:Y:S01]  /*02e0*/  LOP3.LUT R18, R4, 0xfffffffc, RZ, 0xc0, !PT ;  /* 0xfffffffc04127812 */ /* 0x000fe200078ec0ff */
[----:B------:R-:W-:Y:S01]  /*02f0*/  BSSY.RELIABLE B0, `(.L_x_7) ;  /* 0x0000082000007945 */ /* 0x000fe20003800100 */
[----:B------:R-:W-:Y:S02]  /*0300*/  IMAD.MOV.U32 R22, RZ, RZ, RZ ;  /* 0x000000ffff167224 */ /* 0x000fe400078e00ff */
[----:B------:R-:W-:Y:S02]  /*0310*/  IMAD.MOV.U32 R16, RZ, RZ, R21 ;  /* 0x000000ffff107224 */ /* 0x000fe400078e0015 */
[----:B------:R-:W-:-:S05]  /*0320*/  IMAD.MOV R17, RZ, RZ, -R18 ;  /* 0x000000ffff117224 */ /* 0x000fca00078e0a12 */
[----:B------:R-:W-:-:S13]  /*0330*/  ISETP.GE.AND P0, PT, R17, RZ, PT ;  /* 0x000000ff1100720c */ /* 0x000fda0003f06270 */
[----:B------:R-:W-:Y:S05]  /*0340*/  @P0 BRA `(.L_x_8) ;  /* 0x0000000400f00947 */ /* 0x000fea0003800000 */
[----:B------:R-:W-:Y:S01]  /*0350*/  IMAD.MOV R4, RZ, RZ, -R17 ;  /* 0x000000ffff047224 */ /* 0x000fe200078e0a11 */
[----:B------:R-:W-:Y:S01]  /*0360*/  BSSY.RECONVERGENT B3, `(.L_x_9) ;  /* 0x000004d000037945 */ /* 0x000fe20003800200 */
[----:B------:R-:W-:-:S03]  /*0370*/  PLOP3.LUT P0, PT, PT, PT, PT, 0x80, 0x8 ;  /* 0x000000000008781c */ /* 0x000fc60003f0f070 */
[----:B------:R-:W-:-:S13]  /*0380*/  ISETP.GT.AND P2, PT, R4, 0xc, PT ;  /* 0x0000000c0400780c */ /* 0x000fda0003f44270 */
[----:B------:R-:W-:Y:S05]  /*0390*/  @!P2 BRA `(.L_x_10) ;  /* 0x000000040024a947 */ /* 0x000fea0003800000 */
[----:B------:R-:W-:-:S13]  /*03a0*/  PLOP3.LUT P0, PT, PT, PT, PT, 0x8, 0x80 ;  /* 0x000000000080781c */ /* 0x000fda0003f0e170 */
.L_x_11:
[----:B------:R-:W0:Y:S01]  /*03b0*/  LDS.128 R12, [R16] ;  /* 0x00000000100c7984 */ /* 0x000e220000000c00 */
[C---:B------:R-:W-:Y:S01]  /*03c0*/  VIADD R27, R23.reuse, 0x2 ;  /* 0x00000002171b7836 */ /* 0x040fe20000000000 */
[----:B------:R-:W-:Y:S01]  /*03d0*/  VIADDMNMX R29, R23, 0x1, R22, !PT ;  /* 0x00000001171d7846 */ /* 0x000fe20007800116 */
[----:B------:R-:W-:Y:S01]  /*03e0*/  VIADD R17, R17, 0x10 ;  /* 0x0000001011117836 */ /* 0x000fe20000000000 */
[----:B------:R-:W1:Y:S04]  /*03f0*/  LDS.128 R4, [R16+0x10] ;  /* 0x0000100010047984 */ /* 0x000e680000000c00 */
[----:B------:R-:W2:Y:S01]  /*0400*/  LDS.128 R8, [R16+0x20] ;  /* 0x0000200010087984 */ /* 0x000ea20000000c00 */
[----:B0-----:R-:W-:Y:S02]  /*0410*/  ISETP.NE.AND P2, PT, R12, 0x1, PT ;  /* 0x000000010c00780c */ /* 0x001fe40003f45270 */
[----:B------:R-:W-:-:S02]  /*0420*/  ISETP.NE.AND P4, PT, R13, 0x1, PT ;  /* 0x000000010d00780c */ /* 0x000fc40003f85270 */
[----:B------:R-:W-:Y:S02]  /*0430*/  SEL R27, R27, 0x1, !P2 ;  /* 0x000000011b1b7807 */ /* 0x000fe40005000000 */
[----:B------:R-:W-:Y:S02]  /*0440*/  ISETP.NE.AND P5, PT, R14, 0x1, PT ;  /* 0x000000010e00780c */ /* 0x000fe40003fa5270 */
[----:B------:R-:W-:Y:S01]  /*0450*/  ISETP.NE.AND P3, PT, R15, 0x1, PT ;  /* 0x000000010f00780c */ /* 0x000fe20003f65270 */
[----:B------:R-:W-:Y:S01]  /*0460*/  VIADD R13, R27, 0x1 ;  /* 0x000000011b0d7836 */ /* 0x000fe20000000000 */
[----:B------:R-:W-:Y:S02]  /*0470*/  SEL R22, R29, R22, !P2 ;  /* 0x000000161d167207 */ /* 0x000fe40005000000 */
[----:B-1----:R-:W-:Y:S02]  /*0480*/  ISETP.NE.AND P2, PT, R4, 0x1, PT ;  /* 0x000000010400780c */ /* 0x002fe40003f45270 */
[----:B------:R-:W-:-:S02]  /*0490*/  SEL R13, R13, 0x1, !P4 ;  /* 0x000000010d0d7807 */ /* 0x000fc40006000000 */
[----:B------:R-:W-:Y:S02]  /*04a0*/  @!P4 VIMNMX R22, PT, PT, R22, R27, !PT ;  /* 0x0000001b1616c248 */ /* 0x000fe40007fe0100 */
[----:B------:R-:W-:Y:S01]  /*04b0*/  ISETP.NE.AND P4, PT, R5, 0x1, PT ;  /* 0x000000010500780c */ /* 0x000fe20003f85270 */
[----:B------:R-:W-:Y:S01]  /*04c0*/  VIADD R12, R13, 0x1 ;  /* 0x000000010d0c7836 */ /* 0x000fe20000000000 */
[----:B------:R-:W-:-:S04]  /*04d0*/  @!P5 VIMNMX R22, PT, PT, R22, R13, !PT ;  /* 0x0000000d1616d248 */ /* 0x000fc80007fe0100 */
[----:B------:R-:W-:Y:S02]  /*04e0*/  SEL R15, R12, 0x1, !P5 ;  /* 0x000000010c0f7807 */ /* 0x000fe40006800000 */
[----:B------:R-:W-:Y:S02]  /*04f0*/  ISETP.NE.AND P5, PT, R6, 0x1, PT ;  /* 0x000000010600780c */ /* 0x000fe40003fa5270 */
[----:B------:R-:W-:Y:S02]  /*0500*/  SEL R23, R15, RZ, !P3 ;  /* 0x000000ff0f177207 */ /* 0x000fe40005800000 */
[----:B------:R-:W-:Y:S02]  /*0510*/  @!P3 VIMNMX R22, PT, PT, R22, R15, !PT ;  /* 0x0000000f1616b248 */ /* 0x000fe40007fe0100 */
[----:B------:R-:W-:Y:S01]  /*0520*/  ISETP.NE.AND P3, PT, R7, 0x1, PT ;  /* 0x000000010700780c */ /* 0x000fe20003f65270 */
[C---:B------:R-:W-:Y:S01]  /*0530*/  VIADD R4, R23.reuse, 0x2 ;  /* 0x0000000217047836 */ /* 0x040fe20000000000 */
[----:B------:R-:W-:Y:S01]  /*0540*/  VIADDMNMX R23, R23, 0x1, R22, !PT ;  /* 0x0000000117177846 */ /* 0x000fe20007800116 */
[----:B------:R0:W1:Y:S03]  /*0550*/  LDS.128 R12, [R16+0x30] ;  /* 0x00003000100c7984 */ /* 0x0000660000000c00 */
[----:B------:R-:W-:-:S02]  /*0560*/  SEL R4, R4, 0x1, !P2 ;  /* 0x0000000104047807 */ /* 0x000fc40005000000 */
[----:B------:R-:W-:Y:S02]  /*0570*/  SEL R22, R23, R22, !P2 ;  /* 0x0000001617167207 */ /* 0x000fe40005000000 */
[----:B--2---:R-:W-:Y:S01]  /*0580*/  ISETP.NE.AND P2, PT, R8, 0x1, PT ;  /* 0x000000010800780c */ /* 0x004fe20003f45270 */
[----:B------:R-:W-:Y:S01]  /*0590*/  VIADD R5, R4, 0x1 ;  /* 0x0000000104057836 */ /* 0x000fe20000000000 */
[----:B------:R-:W-:Y:S01]  /*05a0*/  @!P4 VIMNMX R22, PT, PT, R22, R4, !PT ;  /* 0x000000041616c248 */ /* 0x000fe20007fe0100 */
[----:B0-----:R-:W-:-:S03]  /*05b0*/  VIADD R16, R16, 0x40 ;  /* 0x0000004010107836 */ /* 0x001fc60000000000 */
[----:B------:R-:W-:Y:S02]  /*05c0*/  SEL R5, R5, 0x1, !P4 ;  /* 0x0000000105057807 */ /* 0x000fe40006000000 */
[----:B------:R-:W-:Y:S02]  /*05d0*/  ISETP.NE.AND P4, PT, R9, 0x1, PT ;  /* 0x000000010900780c */ /* 0x000fe40003f85270 */
[----:B------:R-:W-:Y:S01]  /*05e0*/  @!P5 VIMNMX R22, PT, PT, R22, R5, !PT ;  /* 0x000000051616d248 */ /* 0x000fe20007fe0100 */
[----:B------:R-:W-:-:S05]  /*05f0*/  VIADD R6, R5, 0x1 ;  /* 0x0000000105067836 */ /* 0x000fca0000000000 */
[----:B------:R-:W-:Y:S02]  /*0600*/  SEL R6, R6, 0x1, !P5 ;  /* 0x0000000106067807 */ /* 0x000fe40006800000 */
[----:B------:R-:W-:Y:S02]  /*0610*/  ISETP.NE.AND P5, PT, R10, 0x1, PT ;  /* 0x000000010a00780c */ /* 0x000fe40003fa5270 */
[----:B------:R-:W-:Y:S02]  /*0620*/  SEL R7, R6, RZ, !P3 ;  /* 0x000000ff06077207 */ /* 0x000fe40005800000 */
[----:B------:R-:W-:Y:S02]  /*0630*/  @!P3 VIMNMX R22, PT, PT, R22, R6, !PT ;  /* 0x000000061616b248 */ /* 0x000fe40007fe0100 */
[----:B------:R-:W-:Y:S01]  /*0640*/  ISETP.NE.AND P3, PT, R11, 0x1, PT ;  /* 0x000000010b00780c */ /* 0x000fe20003f65270 */
[C---:B------:R-:W-:Y:S01]  /*0650*/  VIADD R8, R7.reuse, 0x2 ;  /* 0x0000000207087836 */ /* 0x040fe20000000000 */
[----:B------:R-:W-:-:S04]  /*0660*/  VIADDMNMX R7, R7, 0x1, R22, !PT ;  /* 0x0000000107077846 */ /* 0x000fc80007800116 */
[----:B------:R-:W-:Y:S02]  /*0670*/  SEL R8, R8, 0x1, !P2 ;  /* 0x0000000108087807 */ /* 0x000fe40005000000 */
[----:B------:R-:W-:Y:S02]  /*0680*/  SEL R7, R7, R22, !P2 ;  /* 0x0000001607077207 */ /* 0x000fe40005000000 */
[----:B-1----:R-:W-:Y:S01]  /*0690*/  ISETP.NE.AND P2, PT, R12, 0x1, PT ;  /* 0x000000010c00780c */ /* 0x002fe20003f45270 */
[----:B------:R-:W-:Y:S01]  /*06a0*/  VIADD R4, R8, 0x1 ;  /* 0x0000000108047836 */ /* 0x000fe20000000000 */
[----:B------:R-:W-:-:S04]  /*06b0*/  @!P4 VIMNMX R7, PT, PT, R7, R8, !PT ;  /* 0x000000080707c248 */ /* 0x000fc80007fe0100 */
        /* <DEDUP_REMOVED lines=13> */
[----:B------:R-:W-:Y:S01]  /*0790*/  ISETP.GE.AND P2, PT, R17, -0xc, PT ;  /* 0xfffffff41100780c */ /* 0x000fe20003f46270 */
[----:B------:R-:W-:Y:S01]  /*07a0*/  VIADD R4, R5, 0x1 ;  /* 0x0000000105047836 */ /* 0x000fe20000000000 */
[----:B------:R-:W-:-:S04]  /*07b0*/  @!P4 VIMNMX R22, PT, PT, R22, R5, !PT ;  /* 0x000000051616c248 */ /* 0x000fc80007fe0100 */
[----:B------:R-:W-:-:S04]  /*07c0*/  SEL R7, R4, 0x1, !P4 ;  /* 0x0000000104077807 */ /* 0x000fc80006000000 */
[----:B------:R-:W-:Y:S01]  /*07d0*/  @!P5 VIMNMX R22, PT, PT, R22, R7, !PT ;  /* 0x000000071616d248 */ /* 0x000fe20007fe0100 */
[----:B------:R-:W-:-:S05]  /*07e0*/  VIADD R4, R7, 0x1 ;  /* 0x0000000107047836 */ /* 0x000fca0000000000 */
[----:B------:R-:W-:-:S04]  /*07f0*/  SEL R23, R4, 0x1, !P5 ;  /* 0x0000000104177807 */ /* 0x000fc80006800000 */
[----:B------:R-:W-:Y:S02]  /*0800*/  @!P3 VIMNMX R22, PT, PT, R22, R23, !PT ;  /* 0x000000171616b248 */ /* 0x000fe40007fe0100 */
[----:B------:R-:W-:Y:S01]  /*0810*/  SEL R23, R23, RZ, !P3 ;  /* 0x000000ff17177207 */ /* 0x000fe20005800000 */
[----:B------:R-:W-:Y:S06]  /*0820*/  @!P2 BRA `(.L_x_11) ;  /* 0xfffffff800e0a947 */ /* 0x000fec000383ffff */
.L_x_10:
[----:B------:R-:W-:Y:S05]  /*0830*/  BSYNC.RECONVERGENT B3 ;  /* 0x0000000000037941 */ /* 0x000fea0003800200 */
.L_x_9:
[----:B------:R-:W-:Y:S01]  /*0840*/  IMAD.MOV R4, RZ, RZ, -R17 ;  /* 0x000000ffff047224 */ /* 0x000fe200078e0a11 */
[----:B------:R-:W-:Y:S04]  /*0850*/  BSSY.RECONVERGENT B3, `(.L_x_12) ;  /* 0x0000028000037945 */ /* 0x000fe80003800200 */
[----:B------:R-:W-:-:S13]  /*0860*/  ISETP.GT.AND P2, PT, R4, 0x4, PT ;  /* 0x000000040400780c */ /* 0x000fda0003f44270 */
[----:B------:R-:W-:Y:S05]  /*0870*/  @!P2 BRA `(.L_x_13) ;  /* 0x000000000094a947 */ /* 0x000fea0003800000 */
[----:B------:R-:W0:Y:S01]  /*0880*/  LDS.128 R4, [R16] ;  /* 0x0000000010047984 */ /* 0x000e220000000c00 */
[C---:B------:R-:W-:Y:S01]  /*0890*/  VIADD R12, R23.reuse, 0x2 ;  /* 0x00000002170c7836 */ /* 0x040fe20000000000 */
[----:B------:R-:W-:Y:S01]  /*08a0*/  VIADDMNMX R23, R23, 0x1, R22, !PT ;  /* 0x0000000117177846 */ /* 0x000fe20007800116 */
[----:B------:R-:W-:Y:S01]  /*08b0*/  VIADD R17, R17, 0x8 ;  /* 0x0000000811117836 */ /* 0x000fe20000000000 */
[----:B------:R1:W2:Y:S02]  /*08c0*/  LDS.128 R8, [R16+0x10] ;  /* 0x0000100010087984 */ /* 0x0002a40000000c00 */
[----:B-1----:R-:W-:Y:S01]  /*08d0*/  VIADD R16, R16, 0x20 ;  /* 0x0000002010107836 */ /* 0x002fe20000000000 */
[----:B0-----:R-:W-:Y:S02]  /*08e0*/  ISETP.NE.AND P2, PT, R4, 0x1, PT ;  /* 0x000000010400780c */ /* 0x001fe40003f45270 */
[----:B------:R-:W-:Y:S02]  /*08f0*/  ISETP.NE.AND P3, PT, R5, 0x1, PT ;  /* 0x000000010500780c */ /* 0x000fe40003f65270 */
[----:B------:R-:W-:-:S02]  /*0900*/  SEL R13, R12, 0x1, !P2 ;  /* 0x000000010c0d7807 */ /* 0x000fc40005000000 */
[----:B------:R-:W-:Y:S02]  /*0910*/  ISETP.NE.AND P4, PT, R6, 0x1, PT ;  /* 0x000000010600780c */ /* 0x000fe40003f85270 */
[----:B------:R-:W-:Y:S01]  /*0920*/  ISETP.NE.AND P0, PT, R7, 0x1, PT ;  /* 0x000000010700780c */ /* 0x000fe20003f05270 */
[----:B------:R-:W-:Y:S01]  /*0930*/  VIADD R4, R13, 0x1 ;  /* 0x000000010d047836 */ /* 0x000fe20000000000 */
[----:B------:R-:W-:Y:S02]  /*0940*/  SEL R22, R23, R22, !P2 ;  /* 0x0000001617167207 */ /* 0x000fe40005000000 */
[----:B--2---:R-:W-:Y:S02]  /*0950*/  ISETP.NE.AND P2, PT, R8, 0x1, PT ;  /* 0x000000010800780c */ /* 0x004fe40003f45270 */
[----:B------:R-:W-:Y:S02]  /*0960*/  SEL R5, R4, 0x1, !P3 ;  /* 0x0000000104057807 */ /* 0x000fe40005800000 */
[----:B------:R-:W-:-:S02]  /*0970*/  @!P3 VIMNMX R22, PT, PT, R22, R13, !PT ;  /* 0x0000000d1616b248 */ /* 0x000fc40007fe0100 */
        /* <DEDUP_REMOVED lines=11> */
[----:B------:R-:W-:-:S03]  /*0a30*/  SEL R22, R13, R22, !P2 ;  /* 0x000000160d167207 */ /* 0x000fc60005000000 */
[----:B------:R-:W-:Y:S01]  /*0a40*/  VIADD R4, R5, 0x1 ;  /* 0x0000000105047836 */ /* 0x000fe20000000000 */
[----:B------:R-:W-:-:S04]  /*0a50*/  @!P3 VIMNMX R22, PT, PT, R22, R5, !PT ;  /* 0x000000051616b248 */ /* 0x000fc80007fe0100 */
[----:B------:R-:W-:-:S04]  /*0a60*/  SEL R7, R4, 0x1, !P3 ;  /* 0x0000000104077807 */ /* 0x000fc80005800000 */
[----:B------:R-:W-:Y:S01]  /*0a70*/  @!P0 VIMNMX R22, PT, PT, R22, R7, !PT ;  /* 0x0000000716168248 */ /* 0x000fe20007fe0100 */
[----:B------:R-:W-:-:S05]  /*0a80*/  VIADD R4, R7, 0x1 ;  /* 0x0000000107047836 */ /* 0x000fca0000000000 */
[----:B------:R-:W-:Y:S02]  /*0a90*/  SEL R23, R4, 0x1, !P0 ;  /* 0x0000000104177807 */ /* 0x000fe40004000000 */
[----:B------:R-:W-:Y:S02]  /*0aa0*/  PLOP3.LUT P0, PT, PT, PT, PT, 0x8, 0x80 ;  /* 0x000000000080781c */ /* 0x000fe40003f0e170 */
[----:B------:R-:W-:Y:S02]  /*0ab0*/  @!P4 VIMNMX R22, PT, PT, R22, R23, !PT ;  /* 0x000000171616c248 */ /* 0x000fe40007fe0100 */
[----:B------:R-:W-:-:S09]  /*0ac0*/  SEL R23, R23, RZ, !P4 ;  /* 0x000000ff17177207 */ /* 0x000fd20006000000 */
.L_x_13:
[----:B------:R-:W-:Y:S05]  /*0ad0*/  BSYNC.RECONVERGENT B3 ;  /* 0x0000000000037941 */ /* 0x000fea0003800200 */
.L_x_12:
[----:B------:R-:W-:-:S13]  /*0ae0*/  ISETP.NE.OR P0, PT, R17, RZ, P0 ;  /* 0x000000ff1100720c */ /* 0x000fda0000705670 */
[----:B------:R-:W-:Y:S05]  /*0af0*/  @!P0 BREAK.RELIABLE B0 ;  /* 0x0000000000008942 */ /* 0x000fea0003800100 */
[----:B------:R-:W-:Y:S05]  /*0b00*/  @!P0 BRA `(.L_x_6) ;  /* 0x0000000000588947 */ /* 0x000fea0003800000 */
.L_x_8:
[----:B------:R-:W-:Y:S05]  /*0b10*/  BSYNC.RELIABLE B0 ;  /* 0x0000000000007941 */ /* 0x000fea0003800100 */
.L_x_7:
[----:B------:R0:W1:Y:S01]  /*0b20*/  LDS.128 R4, [R16] ;  /* 0x0000000010047984 */ /* 0x0000620000000c00 */
[C---:B------:R-:W-:Y:S01]  /*0b30*/  VIADD R8, R23.reuse, 0x2 ;  /* 0x0000000217087836 */ /* 0x040fe20000000000 */
[----:B------:R-:W-:Y:S01]  /*0b40*/  VIADDMNMX R23, R23, 0x1, R22, !PT ;  /* 0x0000000117177846 */ /* 0x000fe20007800116 */
[----:B------:R-:W-:Y:S02]  /*0b50*/  VIADD R17, R17, 0x4 ;  /* 0x0000000411117836 */ /* 0x000fe40000000000 */
[----:B0-----:R-:W-:Y:S01]  /*0b60*/  VIADD R16, R16, 0x10 ;  /* 0x0000001010107836 */ /* 0x001fe20000000000 */
[----:B-1----:R-:W-:Y:S02]  /*0b70*/  ISETP.NE.AND P0, PT, R4, 0x1, PT ;  /* 0x000000010400780c */ /* 0x002fe40003f05270 */
[----:B------:R-:W-:Y:S02]  /*0b80*/  ISETP.NE.AND P2, PT, R5, 0x1, PT ;  /* 0x000000010500780c */ /* 0x000fe40003f45270 */
[----:B------:R-:W-:-:S02]  /*0b90*/  SEL R5, R8, 0x1, !P0 ;  /* 0x0000000108057807 */ /* 0x000fc40004000000 */
[----:B------:R-:W-:Y:S02]  /*0ba0*/  ISETP.NE.AND P3, PT, R6, 0x1, PT ;  /* 0x000000010600780c */ /* 0x000fe40003f65270 */
[----:B------:R-:W-:Y:S01]  /*0bb0*/  ISETP.NE.AND P4, PT, R7, 0x1, PT ;  /* 0x000000010700780c */ /* 0x000fe20003f85270 */
[----:B------:R-:W-:Y:S01]  /*0bc0*/  VIADD R4, R5, 0x1 ;  /* 0x0000000105047836 */ /* 0x000fe20000000000 */
[----:B------:R-:W-:Y:S02]  /*0bd0*/  SEL R22, R23, R22, !P0 ;  /* 0x0000001617167207 */ /* 0x000fe40004000000 */
[----:B------:R-:W-:Y:S02]  /*0be0*/  ISETP.NE.AND P0, PT, R17, RZ, PT ;  /* 0x000000ff1100720c */ /* 0x000fe40003f05270 */
[----:B------:R-:W-:Y:S02]  /*0bf0*/  SEL R7, R4, 0x1, !P2 ;  /* 0x0000000104077807 */ /* 0x000fe40005000000 */
[----:B------:R-:W-:-:S03]  /*0c00*/  @!P2 VIMNMX R22, PT, PT, R22, R5, !PT ;  /* 0x000000051616a248 */ /* 0x000fc60007fe0100 */
[----:B------:R-:W-:Y:S01]  /*0c10*/  VIADD R4, R7, 0x1 ;  /* 0x0000000107047836 */ /* 0x000fe20000000000 */
[----:B------:R-:W-:-:S04]  /*0c20*/  @!P3 VIMNMX R22, PT, PT, R22, R7, !PT ;  /* 0x000000071616b248 */ /* 0x000fc80007fe0100 */
[----:B------:R-:W-:-:S04]  /*0c30*/  SEL R23, R4, 0x1, !P3 ;  /* 0x0000000104177807 */ /* 0x000fc80005800000 */
[----:B------:R-:W-:Y:S02]  /*0c40*/  @!P4 VIMNMX R22, PT, PT, R22, R23, !PT ;  /* 0x000000171616c248 */ /* 0x000fe40007fe0100 */
[----:B------:R-:W-:Y:S01]  /*0c50*/  SEL R23, R23, RZ, !P4 ;  /* 0x000000ff17177207 */ /* 0x000fe20006000000 */
[----:B------:R-:W-:Y:S06]  /*0c60*/  @P0 BRA `(.L_x_7) ;  /* 0xfffffffc00ac0947 */ /* 0x000fec000383ffff */
.L_x_6:
[----:B------:R-:W-:Y:S05]  /*0c70*/  BSYNC.RECONVERGENT B1 ;  /* 0x0000000000017941 */ /* 0x000fea0003800200 */
.L_x_5:
[----:B------:R-:W-:-:S13]  /*0c80*/  ISETP.NE.AND P0, PT, R19, RZ, PT ;  /* 0x000000ff1300720c */ /* 0x000fda0003f05270 */
[----:B------:R-:W-:Y:S05]  /*0c90*/  @!P0 BRA `(.L_x_4) ;  /* 0x00000000002c8947 */ /* 0x000fea0003800000 */
[----:B------:R-:W-:Y:S02]  /*0ca0*/  IMAD R18, R18, 0x4, R21 ;  /* 0x0000000412127824 */ /* 0x000fe400078e0215 */
[----:B------:R-:W-:-:S07]  /*0cb0*/  IMAD.MOV R19, RZ, RZ, -R19 ;  /* 0x000000ffff137224 */ /* 0x000fce00078e0a13 */
.L_x_14:
[----:B------:R0:W1:Y:S01]  /*0cc0*/  LDS R4, [R18] ;  /* 0x0000000012047984 */ /* 0x0000620000000800 */
[----:B------:R-:W-:Y:S02]  /*0cd0*/  VIADD R19, R19, 0x1 ;  /* 0x0000000113137836 */ /* 0x000fe40000000000 */
[----:B------:R-:W-:-:S03]  /*0ce0*/  VIADD R23, R23, 0x1 ;  /* 0x0000000117177836 */ /* 0x000fc60000000000 */
[----:B------:R-:W-:Y:S01]  /*0cf0*/  ISETP.NE.AND P2, PT, R19, RZ, PT ;  /* 0x000000ff1300720c */ /* 0x000fe20003f45270 */
[----:B0-----:R-:W-:Y:S01]  /*0d00*/  VIADD R18, R18, 0x4 ;  /* 0x0000000412127836 */ /* 0x001fe20000000000 */
[----:B-1----:R-:W-:-:S13]  /*0d10*/  ISETP.NE.AND P0, PT, R4, 0x1, PT ;  /* 0x000000010400780c */ /* 0x002fda0003f05270 */
[C---:B------:R-:W-:Y:S02]  /*0d20*/  @!P0 VIMNMX R22, PT, PT, R23.reuse, R22, !PT ;  /* 0x0000001617168248 */ /* 0x040fe40007fe0100 */
[----:B------:R-:W-:Y:S01]  /*0d30*/  SEL R23, R23, RZ, !P0 ;  /* 0x000000ff17177207 */ /* 0x000fe20004000000 */
[----:B------:R-:W-:Y:S06]  /*0d40*/  @P2 BRA `(.L_x_14) ;  /* 0xfffffffc00dc2947 */ /* 0x000fec000383ffff */
.L_x_4:
[----:B------:R-:W-:Y:S05]  /*0d50*/  BSYNC.RECONVERGENT B2 ;  /* 0x0000000000027941 */ /* 0x000fea0003800200 */
.L_x_3:
[----:B------:R-:W-:Y:S05]  /*0d60*/  WARPSYNC.ALL ;  /* 0x0000000000007948 */ /* 0x000fea0003800000 */
[----:B------:R-:W-:-:S13]  /*0d70*/  ISETP.NE.AND P0, PT, R2, RZ, PT ;  /* 0x000000ff0200720c */ /* 0x000fda0003f05270 */
[----:B------:R-:W-:Y:S05]  /*0d80*/  @P0 EXIT ;  /* 0x000000000000094d */ /* 0x000fea0003800000 */
[----:B0-----:R-:W0:Y:S01]  /*0d90*/  LDC.64 R4, c[0x0][0x390] ;  /* 0x0000e400ff047b82 */ /* 0x001e220000000a00 */
[----:B------:R-:W-:Y:S01]  /*0da0*/  BSSY.RECONVERGENT B0, `(.L_x_15) ;  /* 0x0000015000007945 */ /* 0x000fe20003800200 */
[----:B------:R-:W-:Y:S02]  /*0db0*/  IMAD.MOV.U32 R7, RZ, RZ, RZ ;  /* 0x000000ffff077224 */ /* 0x000fe400078e00ff */
[----:B0-----:R-:W-:-:S05]  /*0dc0*/  IMAD.WIDE.U32 R4, R0, 0x4, R4 ;  /* 0x0000000400047825 */ /* 0x001fca00078e0004 */
[----:B------:R0:W-:Y:S01]  /*0dd0*/  STG.E desc[UR6][R4.64], R22 ;  /* 0x0000001604007986 */ /* 0x0001e2000c101906 */
[----:B------:R-:W-:Y:S05]  /*0de0*/  @!P1 BRA `(.L_x_16) ;  /* 0x0000000000409947 */ /* 0x000fea0003800000 */
[----:B------:R-:W2:Y:S02]  /*0df0*/  LDG.E R24, desc[UR6][R24.64] ;  /* 0x0000000618187981 */ /* 0x000ea4000c1e1900 */
[----:B--2---:R-:W-:-:S13]  /*0e00*/  ISETP.NE.AND P0, PT, R24, 0x1, PT ;  /* 0x000000011800780c */ /* 0x004fda0003f05270 */
[----:B------:R-:W-:Y:S05]  /*0e10*/  @P0 BRA `(.L_x_16) ;  /* 0x0000000000340947 */ /* 0x000fea0003800000 */
[----:B------:R-:W-:-:S04]  /*0e20*/  IADD3 R2, PT, PT, -R20, UR8, RZ ;  /* 0x0000000814027c10 */ /* 0x000fc8000fffe1ff */
[----:B------:R-:W-:-:S13]  /*0e30*/  ISETP.GE.AND P0, PT, R2, 0x1, PT ;  /* 0x000000010200780c */ /* 0x000fda0003f06270 */
[----:B------:R-:W-:Y:S05]  /*0e40*/  @!P0 BRA `(.L_x_16) ;  /* 0x0000000000288947 */ /* 0x000fea0003800000 */
[----:B------:R-:W-:Y:S01]  /*0e50*/  VIMNMX.U32 R2, PT, PT, R2, R3, PT ;  /* 0x0000000302027248 */ /* 0x000fe20003fe0000 */
[----:B------:R-:W-:-:S07]  /*0e60*/  IMAD.MOV.U32 R7, RZ, RZ, RZ ;  /* 0x000000ffff077224 */ /* 0x000fce00078e00ff */
.L_x_17:
[----:B0-----:R-:W-:-:S06]  /*0e70*/  IMAD R4, R7, 0x4, R21 ;  /* 0x0000000407047824 */ /* 0x001fcc00078e0215 */
[----:B------:R-:W0:Y:S02]  /*0e80*/  LDS R4, [R4] ;  /* 0x0000000004047984 */ /* 0x000e240000000800 */
[----:B0-----:R-:W-:-:S13]  /*0e90*/  ISETP.NE.AND P0, PT, R4, 0x1, PT ;  /* 0x000000010400780c */ /* 0x001fda0003f05270 */
[----:B------:R-:W-:Y:S05]  /*0ea0*/  @P0 BRA `(.L_x_16) ;  /* 0x0000000000100947 */ /* 0x000fea0003800000 */
[----:B------:R-:W-:-:S05]  /*0eb0*/  VIADD R7, R7, 0x1 ;  /* 0x0000000107077836 */ /* 0x000fca0000000000 */
[----:B------:R-:W-:-:S13]  /*0ec0*/  ISETP.NE.AND P0, PT, R7, R2, PT ;  /* 0x000000020700720c */ /* 0x000fda0003f05270 */
[----:B------:R-:W-:Y:S05]  /*0ed0*/  @P0 BRA `(.L_x_17) ;  /* 0xfffffffc00e40947 */ /* 0x000fea000383ffff */
[----:B------:R-:W-:-:S07]  /*0ee0*/  IMAD.MOV.U32 R7, RZ, RZ, R2 ;  /* 0x000000ffff077224 */ /* 0x000fce00078e0002 */
.L_x_16:
[----:B------:R-:W-:Y:S05]  /*0ef0*/  BSYNC.RECONVERGENT B0 ;  /* 0x0000000000007941 */ /* 0x000fea0003800200 */
.L_x_15:
[----:B0-----:R-:W0:Y:S01]  /*0f00*/  LDC.64 R4, c[0x0][0x398] ;  /* 0x0000e600ff047b82 */ /* 0x001e220000000a00 */
[----:B------:R-:W1:Y:S01]  /*0f10*/  LDCU UR4, c[0x0][0x388] ;  /* 0x00007100ff0477ac */ /* 0x000e620008000800 */
[----:B------:R-:W-:Y:S01]  /*0f20*/  IMAD.IADD R9, R20, 0x1, R3 ;  /* 0x0000000114097824 */ /* 0x000fe200078e0203 */
[----:B------:R-:W-:Y:S01]  /*0f30*/  BSSY.RECONVERGENT B0, `(.L_x_18) ;  /* 0x000001e000007945 */ /* 0x000fe20003800200 */
[----:B------:R-:W-:Y:S01]  /*0f40*/  IMAD.MOV.U32 R11, RZ, RZ, RZ ;  /* 0x000000ffff0b7224 */ /* 0x000fe200078e00ff */
[----:B------:R-:W2:Y:S02]  /*0f50*/  LDCU UR5, c[0x0][0x388] ;  /* 0x00007100ff0577ac */ /* 0x000ea40008000800 */
[----:B-1----:R-:W-:Y:S01]  /*0f60*/  ISETP.GE.U32.AND P0, PT, R9, UR4, PT ;  /* 0x0000000409007c0c */ /* 0x002fe2000bf06070 */
[----:B0-----:R-:W-:-:S05]  /*0f70*/  IMAD.WIDE.U32 R4, R0, 0x4, R4 ;  /* 0x0000000400047825 */ /* 0x001fca00078e0004 */
[----:B------:R0:W-:Y:S07]  /*0f80*/  STG.E desc[UR6][R4.64], R7 ;  /* 0x0000000704007986 */ /* 0x0001ee000c101906 */
[----:B--2---:R-:W-:Y:S05]  /*0f90*/  @P0 BRA `(.L_x_19) ;  /* 0x00000000005c0947 */ /* 0x004fea0003800000 */
[----:B0-----:R-:W0:Y:S02]  /*0fa0*/  LDC.64 R4, c[0x0][0x380] ;  /* 0x0000e000ff047b82 */ /* 0x001e240000000a00 */
[----:B0-----:R-:W-:-:S06]  /*0fb0*/  IMAD.WIDE.U32 R4, R9, 0x4, R4 ;  /* 0x0000000409047825 */ /* 0x001fcc00078e0004 */
[----:B------:R-:W2:Y:S01]  /*0fc0*/  LDG.E R4, desc[UR6][R4.64] ;  /* 0x0000000604047981 */ /* 0x000ea2000c1e1900 */
[----:B------:R-:W-:-:S05]  /*0fd0*/  VIADD R9, R9, 0xffffffff ;  /* 0xffffffff09097836 */ /* 0x000fca0000000000 */
[----:B------:R-:W-:-:S04]  /*0fe0*/  ISETP.GE.AND P0, PT, R9, UR4, PT ;  /* 0x0000000409007c0c */ /* 0x000fc8000bf06270 */
[----:B--2---:R-:W-:-:S13]  /*0ff0*/  ISETP.NE.OR P0, PT, R4, 0x1, P0 ;  /* 0x000000010400780c */ /* 0x004fda0000705670 */
[----:B------:R-:W-:Y:S05]  /*1000*/  @P0 BRA `(.L_x_19) ;  /* 0x0000000000400947 */ /* 0x000fea0003800000 */
[----:B------:R-:W0:Y:S01]  /*1010*/  S2R R5, SR_CgaCtaId ;  /* 0x0000000000057919 */ /* 0x000e220000008800 */
[----:B------:R-:W-:Y:S01]  /*1020*/  MOV R2, 0x400 ;  /* 0x0000040000027802 */ /* 0x000fe20000000f00 */
[----:B------:R-:W-:Y:S02]  /*1030*/  VIADD R3, R3, 0xffffffff ;  /* 0xffffffff03037836 */ /* 0x000fe40000000000 */
[----:B------:R-:W-:Y:S01]  /*1040*/  IMAD.MOV.U32 R11, RZ, RZ, RZ ;  /* 0x000000ffff0b7224 */ /* 0x000fe200078e00ff */
[----:B0-----:R-:W-:-:S07]  /*1050*/  LEA R4, R5, R2, 0x18 ;  /* 0x0000000205047211 */ /* 0x001fce00078ec0ff */
.L_x_20:
[----:B------:R-:W-:-:S06]  /*1060*/  IMAD R2, R3, 0x4, R4 ;  /* 0x0000000403027824 */ /* 0x000fcc00078e0204 */
[----:B------:R-:W0:Y:S02]  /*1070*/  LDS R2, [R2] ;  /* 0x0000000002027984 */ /* 0x000e240000000800 */
[----:B0-----:R-:W-:-:S13]  /*1080*/  ISETP.NE.AND P0, PT, R2, 0x1, PT ;  /* 0x000000010200780c */ /* 0x001fda0003f05270 */
[----:B------:R-:W-:Y:S05]  /*1090*/  @P0 BRA `(.L_x_19) ;  /* 0x00000000001c0947 */ /* 0x000fea0003800000 */
[C---:B------:R-:W-:Y:S01]  /*10a0*/  VIADD R5, R3.reuse, 0xffffffff ;  /* 0xffffffff03057836 */ /* 0x040fe20000000000 */
[----:B------:R-:W-:Y:S01]  /*10b0*/  ISETP.GT.AND P1, PT, R3, RZ, PT ;  /* 0x000000ff0300720c */ /* 0x000fe20003f24270 */
[----:B------:R-:W-:Y:S02]  /*10c0*/  VIADD R11, R11, 0x1 ;  /* 0x000000010b0b7836 */ /* 0x000fe40000000000 */
[--C-:B------:R-:W-:Y:S02]  /*10d0*/  IMAD.IADD R2, R20, 0x1, R5.reuse ;  /* 0x0000000114027824 */ /* 0x100fe400078e0205 */
[----:B------:R-:W-:-:S03]  /*10e0*/  IMAD.MOV.U32 R3, RZ, RZ, R5 ;  /* 0x000000ffff037224 */ /* 0x000fc600078e0005 */
[----:B------:R-:W-:-:S13]  /*10f0*/  ISETP.GE.AND P0, PT, R2, UR5, PT ;  /* 0x0000000502007c0c */ /* 0x000fda000bf06270 */
[----:B------:R-:W-:Y:S05]  /*1100*/  @!P0 BRA P1, `(.L_x_20) ;  /* 0xfffffffc00d48947 */ /* 0x000fea000083ffff */
.L_x_19:
[----:B------:R-:W-:Y:S05]  /*1110*/  BSYNC.RECONVERGENT B0 ;  /* 0x0000000000007941 */ /* 0x000fea0003800200 */
.L_x_18:
[----:B------:R-:W1:Y:S02]  /*1120*/  LDC.64 R2, c[0x0][0x3a0] ;  /* 0x0000e800ff027b82 */ /* 0x000e640000000a00 */
[----:B-1----:R-:W-:-:S05]  /*1130*/  IMAD.WIDE.U32 R2, R0, 0x4, R2 ;  /* 0x0000000400027825 */ /* 0x002fca00078e0002 */
[----:B------:R-:W-:Y:S01]  /*1140*/  STG.E desc[UR6][R2.64], R11 ;  /* 0x0000000b02007986 */ /* 0x000fe2000c101906 */
[----:B------:R-:W-:Y:S05]  /*1150*/  EXIT ;  /* 0x000000000000794d */ /* 0x000fea0003800000 */
.L_x_21:
        /* <DEDUP_REMOVED lines=10> */
.L_x_37:


//--------------------- .text._Z13binarizeDiffsPKdPii --------------------------
	.section	.text._Z13binarizeDiffsPKdPii,"ax",@progbits
	.align	128
        .global         _Z13binarizeDiffsPKdPii
        .type           _Z13binarizeDiffsPKdPii,@function
        .size           _Z13binarizeDiffsPKdPii,(.L_x_38 - _Z13binarizeDiffsPKdPii)
        .other          _Z13binarizeDiffsPKdPii,@"STO_CUDA_ENTRY STV_DEFAULT"
_Z13binarizeDiffsPKdPii:
.text._Z13binarizeDiffsPKdPii:
        /* <DEDUP_REMOVED lines=10> */
[----:B------:R-:W1:Y:S07]  /*00a0*/  LDCU.64 UR4, c[0x0][0x358] ;  /* 0x00006b00ff0477ac */ /* 0x000e6e0008000a00 */
[----:B------:R-:W2:Y:S01]  /*00b0*/  LDC.64 R8, c[0x0][0x388] ;  /* 0x0000e200ff087b82 */ /* 0x000ea20000000a00 */
[----:B0-----:R-:W-:-:S05]  /*00c0*/  IMAD.WIDE R2, R11, 0x8, R2 ;  /* 0x000000080b027825 */ /* 0x001fca00078e0202 */
[----:B-1----:R-:W3:Y:S04]  /*00d0*/  LDG.E.64 R4, desc[UR4][R2.64+0x8] ;  /* 0x0000080402047981 */ /* 0x002ee8000c1e1b00 */
[----:B------:R-:W3:Y:S02]  /*00e0*/  LDG.E.64 R6, desc[UR4][R2.64] ;  /* 0x0000000402067981 */ /* 0x000ee4000c1e1b00 */
[----:B---3--:R-:W-:Y:S01]  /*00f0*/  DSETP.GEU.AND P0, PT, R4, R6, PT ;  /* 0x000000060400722a */ /* 0x008fe20003f0e000 */
[----:B--2---:R-:W-:-:S05]  /*0100*/  IMAD.WIDE R4, R11, 0x4, R8 ;  /* 0x000000040b047825 */ /* 0x004fca00078e0208 */
[----:B------:R-:W-:-:S05]  /*0110*/  SEL R7, RZ, 0x1, !P0 ;  /* 0x00000001ff077807 */ /* 0x000fca0004000000 */
[----:B------:R-:W-:Y:S01]  /*0120*/  STG.E desc[UR4][R4.64], R7 ;  /* 0x0000000704007986 */ /* 0x000fe2000c101904 */
[----:B------:R-:W-:Y:S05]  /*0130*/  EXIT ;  /* 0x000000000000794d */ /* 0x000fea0003800000 */
.L_x_22:
        /* <DEDUP_REMOVED lines=12> */
.L_x_38:


//--------------------- .text._Z18countZeroStretchesPKiiPiS1_S1_ --------------------------
	.section	.text._Z18countZeroStretchesPKiiPiS1_S1_,"ax",@progbits
	.align	128
        .global         _Z18countZeroStretchesPKiiPiS1_S1_
        .type           _Z18countZeroStretchesPKiiPiS1_S1_,@function
        .size           _Z18countZeroStretchesPKiiPiS1_S1_,(.L_x_39 - _Z18countZeroStretchesPKiiPiS1_S1_)
        .other          _Z18countZeroStretchesPKiiPiS1_S1_,@"STO_CUDA_ENTRY STV_DEFAULT"
_Z18countZeroStretchesPKiiPiS1_S1_:
.text._Z18countZeroStretchesPKiiPiS1_S1_:
[----:B------:R-:W-:Y:S01]  /*0000*/  LDC R1, c[0x0][0x37c] ;  /* 0x0000df00ff017b82 */ /* 0x000fe20000000800 */
[----:B------:R-:W0:Y:S07]  /*0010*/  S2R R9, SR_TID.X ;  /* 0x0000000000097919 */ /* 0x000e2e0000002100 */
[----:B------:R-:W0:Y:S01]  /*0020*/  LDC R3, c[0x0][0x360] ;  /* 0x0000d800ff037b82 */ /* 0x000e220000000800 */
[----:B------:R-:W1:Y:S01]  /*0030*/  LDCU UR4, c[0x0][0x388] ;  /* 0x00007100ff0477ac */ /* 0x000e620008000800 */
[----:B------:R-:W-:Y:S01]  /*0040*/  IMAD.MOV.U32 R6, RZ, RZ, 0x1 ;  /* 0x00000001ff067424 */ /* 0x000fe200078e00ff */
[----:B------:R-:W0:Y:S01]  /*0050*/  S2R R0, SR_CTAID.X ;  /* 0x0000000000007919 */ /* 0x000e220000002500 */
[----:B------:R-:W2:Y:S01]  /*0060*/  LDCU.64 UR6, c[0x0][0x358] ;  /* 0x00006b00ff0677ac */ /* 0x000ea20008000a00 */
[----:B0-----:R-:W-:-:S05]  /*0070*/  IMAD R7, R0, R3, R9 ;  /* 0x0000000300077224 */ /* 0x001fca00078e0209 */
[----:B-1----:R-:W-:-:S13]  /*0080*/  ISETP.GE.AND P0, PT, R7, UR4, PT ;  /* 0x0000000407007c0c */ /* 0x002fda000bf06270 */
[----:B------:R-:W0:Y:S02]  /*0090*/  @!P0 LDC.64 R4, c[0x0][0x380] ;  /* 0x0000e000ff048b82 */ /* 0x000e240000000a00 */
[----:B0-----:R-:W-:-:S05]  /*00a0*/  @!P0 IMAD.WIDE R4, R7, 0x4, R4 ;  /* 0x0000000407048825 */ /* 0x001fca00078e0204 */
[----:B--2---:R-:W2:Y:S01]  /*00b0*/  @!P0 LDG.E R6, desc[UR6][R4.64] ;  /* 0x0000000604068981 */ /* 0x004ea2000c1e1900 */
[----:B------:R-:W-:Y:S01]  /*00c0*/  MOV R2, 0x400 ;  /* 0x0000040000027802 */ /* 0x000fe20000000f00 */
[----:B------:R-:W-:Y:S01]  /*00d0*/  IMAD.MOV.U32 R11, RZ, RZ, RZ ;  /* 0x000000ffff0b7224 */ /* 0x000fe200078e00ff */
[C---:B------:R-:W-:Y:S01]  /*00e0*/  ISETP.GE.U32.AND P1, PT, R3.reuse, 0x8, PT ;  /* 0x000000080300780c */ /* 0x040fe20003f26070 */
[----:B------:R-:W0:Y:S01]  /*00f0*/  S2R R7, SR_CgaCtaId ;  /* 0x0000000000077919 */ /* 0x000e220000008800 */
[----:B------:R-:W-:Y:S01]  /*0100*/  LOP3.LUT R10, R3, 0x7, RZ, 0xc0, !PT ;  /* 0x00000007030a7812 */ /* 0x000fe200078ec0ff */
[----:B------:R-:W-:Y:S02]  /*0110*/  IMAD.MOV.U32 R8, RZ, RZ, RZ ;  /* 0x000000ffff087224 */ /* 0x000fe400078e00ff */
[----:B------:R-:W-:Y:S01]  /*0120*/  IMAD.MOV.U32 R19, RZ, RZ, RZ ;  /* 0x000000ffff137224 */ /* 0x000fe200078e00ff */
[----:B------:R-:W-:Y:S02]  /*0130*/  ISETP.NE.AND P0, PT, R10, RZ, PT ;  /* 0x000000ff0a00720c */ /* 0x000fe40003f05270 */
[----:B0-----:R-:W-:-:S05]  /*0140*/  LEA R2, R7, R2, 0x18 ;  /* 0x0000000207027211 */ /* 0x001fca00078ec0ff */
[----:B------:R-:W-:-:S05]  /*0150*/  IMAD R7, R9, 0x4, R2 ;  /* 0x0000000409077824 */ /* 0x000fca00078e0202 */
[----:B--2---:R0:W-:Y:S01]  /*0160*/  STS [R7], R6 ;  /* 0x0000000607007388 */ /* 0x0041e20000000800 */
[----:B------:R-:W-:Y:S06]  /*0170*/  BAR.SYNC.DEFER_BLOCKING 0x0 ;  /* 0x0000000000007b1d */ /* 0x000fec0000010000 */
[----:B------:R-:W-:Y:S05]  /*0180*/  @!P1 BRA `(.L_x_23) ;  /* 0x0000000000b09947 */ /* 0x000fea0003800000 */
[C---:B------:R-:W-:Y:S01]  /*0190*/  LOP3.LUT R17, R3.reuse, 0xfffffff8, RZ, 0xc0, !PT ;  /* 0xfffffff803117812 */ /* 0x040fe200078ec0ff */
[----:B------:R-:W-:Y:S01]  /*01a0*/  VIADD R16, R2, 0x10 ;  /* 0x0000001002107836 */ /* 0x000fe20000000000 */
[----:B------:R-:W-:Y:S01]  /*01b0*/  LOP3.LUT R11, R3, 0x7f8, RZ, 0xc0, !PT ;  /* 0x000007f8030b7812 */ /* 0x000fe200078ec0ff */
[----:B------:R-:W-:Y:S02]  /*01c0*/  IMAD.MOV.U32 R8, RZ, RZ, RZ ;  /* 0x000000ffff087224 */ /* 0x000fe400078e00ff */
[----:B------:R-:W-:Y:S02]  /*01d0*/  IMAD.MOV.U32 R19, RZ, RZ, RZ ;  /* 0x000000ffff137224 */ /* 0x000fe400078e00ff */
[----:B------:R-:W-:-:S07]  /*01e0*/  IMAD.MOV R17, RZ, RZ, -R17 ;  /* 0x000000ffff117224 */ /* 0x000fce00078e0a11 */
.L_x_24:
[----:B------:R-:W1:Y:S01]  /*01f0*/  LDS.128 R12, [R16+-0x10] ;  /* 0xfffff000100c7984 */ /* 0x000e620000000c00 */
[C---:B------:R-:W-:Y:S01]  /*0200*/  VIADD R18, R19.reuse, 0x2 ;  /* 0x0000000213127836 */ /* 0x040fe20000000000 */
[----:B------:R-:W-:Y:S01]  /*0210*/  VIADDMNMX R19, R19, 0x1, R8, !PT ;  /* 0x0000000113137846 */ /* 0x000fe20007800108 */
[----:B------:R-:W-:Y:S01]  /*0220*/  VIADD R17, R17, 0x8 ;  /* 0x0000000811117836 */ /* 0x000fe20000000000 */
[----:B0-----:R0:W2:Y:S02]  /*0230*/  LDS.128 R4, [R16] ;  /* 0x0000000010047984 */ /* 0x0010a40000000c00 */
[----:B0-----:R-:W-:Y:S01]  /*0240*/  VIADD R16, R16, 0x20 ;  /* 0x0000002010107836 */ /* 0x001fe20000000000 */
[----:B-1----:R-:W-:Y:S02]  /*0250*/  ISETP.NE.AND P1, PT, R12, RZ, PT ;  /* 0x000000ff0c00720c */ /* 0x002fe40003f25270 */
[----:B------:R-:W-:Y:S02]  /*0260*/  ISETP.NE.AND P2, PT, R13, RZ, PT ;  /* 0x000000ff0d00720c */ /* 0x000fe40003f45270 */
[----:B------:R-:W-:-:S02]  /*0270*/  SEL R21, R18, 0x1, !P1 ;  /* 0x0000000112157807 */ /* 0x000fc40004800000 */
[----:B------:R-:W-:Y:S02]  /*0280*/  ISETP.NE.AND P4, PT, R14, RZ, PT ;  /* 0x000000ff0e00720c */ /* 0x000fe40003f85270 */
[----:B------:R-:W-:Y:S01]  /*0290*/  ISETP.NE.AND P3, PT, R15, RZ, PT ;  /* 0x000000ff0f00720c */ /* 0x000fe20003f65270 */
[----:B------:R-:W-:Y:S01]  /*02a0*/  VIADD R12, R21, 0x1 ;  /* 0x00000001150c7836 */ /* 0x000fe20000000000 */
[----:B------:R-:W-:Y:S02]  /*02b0*/  SEL R8, R19, R8, !P1 ;  /* 0x0000000813087207 */ /* 0x000fe40004800000 */
[----:B--2---:R-:W-:Y:S02]  /*02c0*/  ISETP.NE.AND P1, PT, R4, RZ, PT ;  /* 0x000000ff0400720c */ /* 0x004fe40003f25270 */
[----:B------:R-:W-:Y:S02]  /*02d0*/  SEL R13, R12, 0x1, !P2 ;  /* 0x000000010c0d7807 */ /* 0x000fe40005000000 */
[----:B------:R-:W-:-:S02]  /*02e0*/  @!P2 VIMNMX R8, PT, PT, R8, R21, !PT ;  /* 0x000000150808a248 */ /* 0x000fc40007fe0100 */
[----:B------:R-:W-:Y:S01]  /*02f0*/  ISETP.NE.AND P2, PT, R5, RZ, PT ;  /* 0x000000ff0500720c */ /* 0x000fe20003f45270 */
[----:B------:R-:W-:Y:S01]  /*0300*/  VIADD R12, R13, 0x1 ;  /* 0x000000010d0c7836 */ /* 0x000fe20000000000 */
[----:B------:R-:W-:-:S04]  /*0310*/  @!P4 VIMNMX R8, PT, PT, R8, R13, !PT ;  /* 0x0000000d0808c248 */ /* 0x000fc80007fe0100 */
[----:B------:R-:W-:Y:S02]  /*0320*/  SEL R23, R12, 0x1, !P4 ;  /* 0x000000010c177807 */ /* 0x000fe40006000000 */
[----:B------:R-:W-:Y:S02]  /*0330*/  ISETP.NE.AND P4, PT, R6, RZ, PT ;  /* 0x000000ff0600720c */ /* 0x000fe40003f85270 */
[----:B------:R-:W-:Y:S01]  /*0340*/  @!P3 VIMNMX R8, PT, PT, R8, R23, !PT ;  /* 0x000000170808b248 */ /* 0x000fe20007fe0100 */
[----:B------:R-:W-:-:S05]  /*0350*/  VIADD R12, R23, 0x1 ;  /* 0x00000001170c7836 */ /* 0x000fca0000000000 */
        /* <DEDUP_REMOVED lines=8> */
[----:B------:R-:W-:-:S04]  /*03e0*/  SEL R7, R4, 0x1, !P2 ;  /* 0x0000000104077807 */ /* 0x000fc80005000000 */
[----:B------:R-:W-:Y:S01]  /*03f0*/  @!P4 VIMNMX R8, PT, PT, R8, R7, !PT ;  /* 0x000000070808c248 */ /* 0x000fe20007fe0100 */
[----:B------:R-:W-:-:S05]  /*0400*/  VIADD R4, R7, 0x1 ;  /* 0x0000000107047836 */ /* 0x000fca0000000000 */
[----:B------:R-:W-:-:S04]  /*0410*/  SEL R19, R4, 0x1, !P4 ;  /* 0x0000000104137807 */ /* 0x000fc80006000000 */
[----:B------:R-:W-:Y:S02]  /*0420*/  @!P3 VIMNMX R8, PT, PT, R8, R19, !PT ;  /* 0x000000130808b248 */ /* 0x000fe40007fe0100 */
[----:B------:R-:W-:Y:S01]  /*0430*/  SEL R19, R19, RZ, !P3 ;  /* 0x000000ff13137207 */ /* 0x000fe20005800000 */
[----:B------:R-:W-:Y:S06]  /*0440*/  @P1 BRA `(.L_x_24) ;  /* 0xfffffffc00681947 */ /* 0x000fec000383ffff */
.L_x_23:
[----:B------:R-:W-:Y:S05]  /*0450*/  @!P0 BRA `(.L_x_25) ;  /* 0x0000000000b48947 */ /* 0x000fea0003800000 */
[----:B------:R-:W-:Y:S02]  /*0460*/  ISETP.GE.U32.AND P1, PT, R10, 0x4, PT ;  /* 0x000000040a00780c */ /* 0x000fe40003f26070 */
[----:B------:R-:W-:-:S04]  /*0470*/  LOP3.LUT R12, R3, 0x3, RZ, 0xc0, !PT ;  /* 0x00000003030c7812 */ /* 0x000fc800078ec0ff */
[----:B------:R-:W-:-:S07]  /*0480*/  ISETP.NE.AND P0, PT, R12, RZ, PT ;  /* 0x000000ff0c00720c */ /* 0x000fce0003f05270 */
[----:B------:R-:W-:Y:S06]  /*0490*/  @!P1 BRA `(.L_x_26) ;  /* 0x0000000000509947 */ /* 0x000fec0003800000 */
[----:B0-----:R-:W-:Y:S02]  /*04a0*/  IMAD R6, R11, 0x4, R2 ;  /* 0x000000040b067824 */ /* 0x001fe400078e0202 */
[C---:B------:R-:W-:Y:S01]  /*04b0*/  VIADD R7, R19.reuse, 0x2 ;  /* 0x0000000213077836 */ /* 0x040fe20000000000 */
[----:B------:R-:W-:Y:S01]  /*04c0*/  VIADDMNMX R19, R19, 0x1, R8, !PT ;  /* 0x0000000113137846 */ /* 0x000fe20007800108 */
[----:B------:R-:W-:Y:S01]  /*04d0*/  VIADD R11, R11, 0x4 ;  /* 0x000000040b0b7836 */ /* 0x000fe20000000000 */
[----:B------:R-:W0:Y:S04]  /*04e0*/  LDS.64 R14, [R6] ;  /* 0x00000000060e7984 */ /* 0x000e280000000a00 */
[----:B------:R-:W1:Y:S01]  /*04f0*/  LDS.64 R4, [R6+0x8] ;  /* 0x0000080006047984 */ /* 0x000e620000000a00 */
[----:B0-----:R-:W-:-:S02]  /*0500*/  ISETP.NE.AND P1, PT, R14, RZ, PT ;  /* 0x000000ff0e00720c */ /* 0x001fc40003f25270 */
[----:B------:R-:W-:Y:S02]  /*0510*/  ISETP.NE.AND P2, PT, R15, RZ, PT ;  /* 0x000000ff0f00720c */ /* 0x000fe40003f45270 */
[----:B------:R-:W-:Y:S02]  /*0520*/  SEL R7, R7, 0x1, !P1 ;  /* 0x0000000107077807 */ /* 0x000fe40004800000 */
[----:B-1----:R-:W-:Y:S02]  /*0530*/  ISETP.NE.AND P3, PT, R4, RZ, PT ;  /* 0x000000ff0400720c */ /* 0x002fe40003f65270 */
[----:B------:R-:W-:Y:S01]  /*0540*/  SEL R8, R19, R8, !P1 ;  /* 0x0000000813087207 */ /* 0x000fe20004800000 */
[----:B------:R-:W-:Y:S01]  /*0550*/  VIADD R4, R7, 0x1 ;  /* 0x0000000107047836 */ /* 0x000fe20000000000 */
[----:B------:R-:W-:-:S04]  /*0560*/  ISETP.NE.AND P1, PT, R5, RZ, PT ;  /* 0x000000ff0500720c */ /* 0x000fc80003f25270 */
[----:B------:R-:W-:Y:S02]  /*0570*/  SEL R5, R4, 0x1, !P2 ;  /* 0x0000000104057807 */ /* 0x000fe40005000000 */
[----:B------:R-:W-:-:S03]  /*0580*/  @!P2 VIMNMX R8, PT, PT, R8, R7, !PT ;  /* 0x000000070808a248 */ /* 0x000fc60007fe0100 */
[----:B------:R-:W-:Y:S01]  /*0590*/  VIADD R4, R5, 0x1 ;  /* 0x0000000105047836 */ /* 0x000fe20000000000 */
[----:B------:R-:W-:-:S04]  /*05a0*/  @!P3 VIMNMX R8, PT, PT, R8, R5, !PT ;  /* 0x000000050808b248 */ /* 0x000fc80007fe0100 */
[----:B------:R-:W-:-:S04]  /*05b0*/  SEL R19, R4, 0x1, !P3 ;  /* 0x0000000104137807 */ /* 0x000fc80005800000 */
[----:B------:R-:W-:Y:S02]  /*05c0*/  @!P1 VIMNMX R8, PT, PT, R8, R19, !PT ;  /* 0x0000001308089248 */ /* 0x000fe40007fe0100 */
[----:B------:R-:W-:-:S07]  /*05d0*/  SEL R19, R19, RZ, !P1 ;  /* 0x000000ff13137207 */ /* 0x000fce0004800000 */
.L_x_26:
[----:B------:R-:W-:Y:S05]  /*05e0*/  @!P0 BRA `(.L_x_25) ;  /* 0x0000000000508947 */ /* 0x000fea0003800000 */
[----:B------:R-:W-:Y:S02]  /*05f0*/  ISETP.NE.AND P0, PT, R12, 0x1, PT ;  /* 0x000000010c00780c */ /* 0x000fe40003f05270 */
[----:B------:R-:W-:-:S04]  /*0600*/  LOP3.LUT R4, R3, 0x1, RZ, 0xc0, !PT ;  /* 0x0000000103047812 */ /* 0x000fc800078ec0ff */
[----:B------:R-:W-:-:S07]  /*0610*/  ISETP.NE.U32.AND P1, PT, R4, 0x1, PT ;  /* 0x000000010400780c */ /* 0x000fce0003f25070 */
[----:B------:R-:W-:Y:S06]  /*0620*/  @!P0 BRA `(.L_x_27) ;  /* 0x00000000002c8947 */ /* 0x000fec0003800000 */
[C---:B------:R-:W-:Y:S02]  /*0630*/  IMAD R4, R11.reuse, 0x4, R2 ;  /* 0x000000040b047824 */ /* 0x040fe400078e0202 */
[----:B------:R-:W-:-:S04]  /*0640*/  VIADD R11, R11, 0x2 ;  /* 0x000000020b0b7836 */ /* 0x000fc80000000000 */
[----:B------:R-:W1:Y:S02]  /*0650*/  LDS.64 R4, [R4] ;  /* 0x0000000004047984 */ /* 0x000e640000000a00 */
[----:B-1----:R-:W-:Y:S02]  /*0660*/  ISETP.NE.AND P2, PT, R5, RZ, PT ;  /* 0x000000ff0500720c */ /* 0x002fe40003f45270 */
[C---:B------:R-:W-:Y:S01]  /*0670*/  VIADDMNMX R5, R19.reuse, 0x1, R8, !PT ;  /* 0x0000000113057846 */ /* 0x040fe20007800108 */
[----:B------:R-:W-:Y:S01]  /*0680*/  VIADD R19, R19, 0x2 ;  /* 0x0000000213137836 */ /* 0x000fe20000000000 */
[----:B------:R-:W-:-:S04]  /*0690*/  ISETP.NE.AND P0, PT, R4, RZ, PT ;  /* 0x000000ff0400720c */ /* 0x000fc80003f05270 */
[----:B------:R-:W-:Y:S02]  /*06a0*/  SEL R8, R5, R8, !P0 ;  /* 0x0000000805087207 */ /* 0x000fe40004000000 */
[----:B------:R-:W-:-:S04]  /*06b0*/  SEL R19, R19, 0x1, !P0 ;  /* 0x0000000113137807 */ /* 0x000fc80004000000 */
[----:B------:R-:W-:Y:S02]  /*06c0*/  @!P2 VIMNMX R8, PT, PT, R8, R19, !PT ;  /* 0x000000130808a248 */ /* 0x000fe40007fe0100 */
[----:B------:R-:W-:-:S07]  /*06d0*/  SEL R19, R19, RZ, !P2 ;  /* 0x000000ff13137207 */ /* 0x000fce0005000000 */
.L_x_27:
[----:B------:R-:W-:Y:S01]  /*06e0*/  @!P1 IMAD R11, R11, 0x4, R2 ;  /* 0x000000040b0b9824 */ /* 0x000fe200078e0202 */
[----:B------:R-:W-:-:S05]  /*06f0*/  @!P1 VIADDMNMX R19, R19, 0x1, R8, !PT ;  /* 0x0000000113139846 */ /* 0x000fca0007800108 */
[----:B------:R-:W1:Y:S02]  /*0700*/  @!P1 LDS R11, [R11] ;  /* 0x000000000b0b9984 */ /* 0x000e640000000800 */
[----:B-1----:R-:W-:-:S04]  /*0710*/  @!P1 ISETP.NE.AND P0, PT, R11, RZ, PT ;  /* 0x000000ff0b00920c */ /* 0x002fc80003f05270 */
[----:B------:R-:W-:-:S09]  /*0720*/  @!P1 SEL R8, R19, R8, !P0 ;  /* 0x0000000813089207 */ /* 0x000fd20004000000 */
.L_x_25:
[----:B------:R-:W-:-:S13]  /*0730*/  ISETP.NE.AND P0, PT, R9, RZ, PT ;  /* 0x000000ff0900720c */ /* 0x000fda0003f05270 */
[----:B------:R-:W-:Y:S05]  /*0740*/  @P0 EXIT ;  /* 0x000000000000094d */ /* 0x000fea0003800000 */
[----:B------:R-:W1:Y:S01]  /*0750*/  LDC.64 R4, c[0x0][0x390] ;  /* 0x0000e400ff047b82 */ /* 0x000e620000000a00 */
[----:B0-----:R-:W-:Y:S02]  /*0760*/  IMAD.MOV.U32 R6, RZ, RZ, RZ ;  /* 0x000000ffff067224 */ /* 0x001fe400078e00ff */
[----:B-1----:R-:W-:-:S05]  /*0770*/  IMAD.WIDE.U32 R4, R0, 0x4, R4 ;  /* 0x0000000400047825 */ /* 0x002fca00078e0004 */
[----:B------:R0:W-:Y:S02]  /*0780*/  STG.E desc[UR6][R4.64], R8 ;  /* 0x0000000804007986 */ /* 0x0001e4000c101906 */
.L_x_29:
[----:B0-----:R-:W-:-:S06]  /*0790*/  IMAD R4, R6, 0x4, R2 ;  /* 0x0000000406047824 */ /* 0x001fcc00078e0202 */
[----:B------:R-:W0:Y:S02]  /*07a0*/  LDS R4, [R4] ;  /* 0x0000000004047984 */ /* 0x000e240000000800 */
[----:B0-----:R-:W-:-:S13]  /*07b0*/  ISETP.NE.AND P0, PT, R4, RZ, PT ;  /* 0x000000ff0400720c */ /* 0x001fda0003f05270 */
[----:B------:R-:W-:Y:S05]  /*07c0*/  @P0 BRA `(.L_x_28) ;  /* 0x0000000000100947 */ /* 0x000fea0003800000 */
[----:B------:R-:W-:-:S05]  /*07d0*/  VIADD R6, R6, 0x1 ;  /* 0x0000000106067836 */ /* 0x000fca0000000000 */
[----:B------:R-:W-:-:S13]  /*07e0*/  ISETP.NE.AND P0, PT, R6, R3, PT ;  /* 0x000000030600720c */ /* 0x000fda0003f05270 */
[----:B------:R-:W-:Y:S05]  /*07f0*/  @P0 BRA `(.L_x_29) ;  /* 0xfffffffc00e40947 */ /* 0x000fea000383ffff */
[----:B------:R-:W-:-:S07]  /*0800*/  IMAD.MOV.U32 R6, RZ, RZ, R3 ;  /* 0x000000ffff067224 */ /* 0x000fce00078e0003 */
.L_x_28:
[----:B------:R-:W0:Y:S01]  /*0810*/  LDC.64 R4, c[0x0][0x398] ;  /* 0x0000e600ff047b82 */ /* 0x000e220000000a00 */
[----:B------:R-:W-:Y:S01]  /*0820*/  IMAD.MOV.U32 R7, RZ, RZ, R3 ;  /* 0x000000ffff077224 */ /* 0x000fe200078e0003 */
[----:B------:R-:W-:Y:S01]  /*0830*/  UMOV UR4, URZ ;  /* 0x000000ff00047c82 */ /* 0x000fe20008000000 */
[----:B0-----:R-:W-:-:S05]  /*0840*/  IMAD.WIDE.U32 R4, R0, 0x4, R4 ;  /* 0x0000000400047825 */ /* 0x001fca00078e0004 */
[----:B------:R0:W-:Y:S02]  /*0850*/  STG.E desc[UR6][R4.64], R6 ;  /* 0x0000000604007986 */ /* 0x0001e4000c101906 */
.L_x_31:
[----:B0-----:R-:W-:Y:S02]  /*0860*/  IMAD R4, R7, 0x4, R2 ;  /* 0x0000000407047824 */ /* 0x001fe400078e0202 */
[----:B------:R-:W-:-:S04]  /*0870*/  IMAD.U32 R5, RZ, RZ, UR4 ;  /* 0x00000004ff057e24 */ /* 0x000fc8000f8e00ff */
[----:B------:R-:W0:Y:S02]  /*0880*/  LDS R4, [R4+-0x4] ;  /* 0xfffffc0004047984 */ /* 0x000e240000000800 */
[----:B0-----:R-:W-:-:S13]  /*0890*/  ISETP.NE.AND P0, PT, R4, RZ, PT ;  /* 0x000000ff0400720c */ /* 0x001fda0003f05270 */
[----:B------:R-:W-:Y:S05]  /*08a0*/  @P0 BRA `(.L_x_30) ;  /* 0x0000000000140947 */ /* 0x000fea0003800000 */
[----:B------:R-:W-:Y:S01]  /*08b0*/  UIADD3 UR4, UPT, UPT, UR4, 0x1, URZ ;  /* 0x0000000104047890 */ /* 0x000fe2000fffe0ff */
[----:B------:R-:W-:-:S05]  /*08c0*/  VIADD R7, R7, 0xffffffff ;  /* 0xffffffff07077836 */ /* 0x000fca0000000000 */
[----:B------:R-:W-:-:S13]  /*08d0*/  ISETP.NE.AND P0, PT, R3, UR4, PT ;  /* 0x0000000403007c0c */ /* 0x000fda000bf05270 */
[----:B------:R-:W-:Y:S05]  /*08e0*/  @P0 BRA `(.L_x_31) ;  /* 0xfffffffc00dc0947 */ /* 0x000fea000383ffff */
[----:B------:R-:W-:-:S07]  /*08f0*/  IMAD.MOV.U32 R5, RZ, RZ, R3 ;  /* 0x000000ffff057224 */ /* 0x000fce00078e0003 */
.L_x_30:
[----:B------:R-:W0:Y:S02]  /*0900*/  LDC.64 R2, c[0x0][0x3a0] ;  /* 0x0000e800ff027b82 */ /* 0x000e240000000a00 */
[----:B0-----:R-:W-:-:S05]  /*0910*/  IMAD.WIDE.U32 R2, R0, 0x4, R2 ;  /* 0x0000000400027825 */ /* 0x001fca00078e0002 */
[----:B------:R-:W-:Y:S01]  /*0920*/  STG.E desc[UR6][R2.64], R5 ;  /* 0x0000000502007986 */ /* 0x000fe2000c101906 */
[----:B------:R-:W-:Y:S05]  /*0930*/  EXIT ;  /* 0x000000000000794d */ /* 0x000fea0003800000 */
.L_x_32:
        /* <DEDUP_REMOVED lines=12> */
.L_x_39:


//--------------------- .text._Z11mean_kernelPKdPdi --------------------------
	.section	.text._Z11mean_kernelPKdPdi,"ax",@progbits
	.align	128
        .global         _Z11mean_kernelPKdPdi
        .type           _Z11mean_kernelPKdPdi,@function
        .size           _Z11mean_kernelPKdPdi,(.L_x_40 - _Z11mean_kernelPKdPdi)
        .other          _Z11mean_kernelPKdPdi,@"STO_CUDA_ENTRY STV_DEFAULT"
_Z11mean_kernelPKdPdi:
.text._Z11mean_kernelPKdPdi:
[----:B------:R-:W-:Y:S01]  /*0000*/  LDC R1, c[0x0][0x37c] ;  /* 0x0000df00ff017b82 */ /* 0x000fe20000000800 */
[----:B------:R-:W0:Y:S01]  /*0010*/  S2R R8, SR_TID.X ;  /* 0x0000000000087919 */ /* 0x000e220000002100 */
[----:B------:R-:W0:Y:S01]  /*0020*/  LDCU UR8, c[0x0][0x360] ;  /* 0x00006c00ff0877ac */ /* 0x000e220008000800 */
[----:B------:R-:W-:Y:S01]  /*0030*/  CS2R R2, SRZ ;  /* 0x0000000000027805 */ /* 0x000fe2000001ff00 */
[----:B------:R-:W0:Y:S01]  /*0040*/  S2R R9, SR_CTAID.X ;  /* 0x0000000000097919 */ /* 0x000e220000002500 */
[----:B------:R-:W1:Y:S01]  /*0050*/  LDCU UR4, c[0x0][0x390] ;  /* 0x00007200ff0477ac */ /* 0x000e620008000800 */
[----:B------:R-:W2:Y:S01]  /*0060*/  LDCU.64 UR6, c[0x0][0x358] ;  /* 0x00006b00ff0677ac */ /* 0x000ea20008000a00 */
[----:B0-----:R-:W-:-:S05]  /*0070*/  IMAD R7, R9, UR8, R8 ;  /* 0x0000000809077c24 */ /* 0x001fca000f8e0208 */
[----:B-1----:R-:W-:-:S13]  /*0080*/  ISETP.GE.U32.AND P0, PT, R7, UR4, PT ;  /* 0x0000000407007c0c */ /* 0x002fda000bf06070 */
[----:B------:R-:W0:Y:S02]  /*0090*/  @!P0 LDC.64 R4, c[0x0][0x380] ;  /* 0x0000e000ff048b82 */ /* 0x000e240000000a00 */
[----:B0-----:R-:W-:-:S05]  /*00a0*/  @!P0 IMAD.WIDE.U32 R4, R7, 0x8, R4 ;  /* 0x0000000807048825 */ /* 0x001fca00078e0004 */
[----:B--2---:R-:W2:Y:S01]  /*00b0*/  @!P0 LDG.E.64 R2, desc[UR6][R4.64] ;  /* 0x0000000604028981 */ /* 0x004ea2000c1e1b00 */
[----:B------:R-:W0:Y:S01]  /*00c0*/  S2UR UR5, SR_CgaCtaId ;  /* 0x00000000000579c3 */ /* 0x000e220000008800 */
[----:B------:R-:W-:Y:S01]  /*00d0*/  IMAD.U32 R0, RZ, RZ, UR8 ;  /* 0x00000008ff007e24 */ /* 0x000fe2000f8e00ff */
[----:B------:R-:W-:Y:S01]  /*00e0*/  UMOV UR4, 0x400 ;  /* 0x0000040000047882 */ /* 0x000fe20000000000 */
[----:B------:R-:W-:-:S03]  /*00f0*/  ISETP.NE.AND P0, PT, R8, RZ, PT ;  /* 0x000000ff0800720c */ /* 0x000fc60003f05270 */
[----:B------:R-:W-:Y:S01]  /*0100*/  ISETP.GE.U32.AND P1, PT, R0, 0x2, PT ;  /* 0x000000020000780c */ /* 0x000fe20003f26070 */
[----:B0-----:R-:W-:-:S06]  /*0110*/  ULEA UR4, UR5, UR4, 0x18 ;  /* 0x0000000405047291 */ /* 0x001fcc000f8ec0ff */
[----:B------:R-:W-:-:S05]  /*0120*/  LEA R7, R8, UR4, 0x3 ;  /* 0x0000000408077c11 */ /* 0x000fca000f8e18ff */
[----:B--2---:R0:W-:Y:S01]  /*0130*/  STS.64 [R7], R2 ;  /* 0x0000000207007388 */ /* 0x0041e20000000a00 */
[----:B------:R-:W-:Y:S06]  /*0140*/  BAR.SYNC.DEFER_BLOCKING 0x0 ;  /* 0x0000000000007b1d */ /* 0x000fec0000010000 */
[----:B------:R-:W-:Y:S05]  /*0150*/  @!P1 BRA `(.L_x_33) ;  /* 0x00000000002c9947 */ /* 0x000fea0003800000 */
.L_x_34:
[----:B------:R-:W-:-:S04]  /*0160*/  SHF.R.U32.HI R10, RZ, 0x1, R0 ;  /* 0x00000001ff0a7819 */ /* 0x000fc80000011600 */
[----:B------:R-:W-:-:S13]  /*0170*/  ISETP.GE.U32.AND P1, PT, R8, R10, PT ;  /* 0x0000000a0800720c */ /* 0x000fda0003f26070 */
[----:B------:R-:W-:Y:S01]  /*0180*/  @!P1 IMAD R6, R10, 0x8, R7 ;  /* 0x000000080a069824 */ /* 0x000fe200078e0207 */
[----:B------:R-:W-:Y:S04]  /*0190*/  @!P1 LDS.64 R4, [R7] ;  /* 0x0000000007049984 */ /* 0x000fe80000000a00 */
[----:B0-----:R-:W0:Y:S02]  /*01a0*/  @!P1 LDS.64 R2, [R6] ;  /* 0x0000000006029984 */ /* 0x001e240000000a00 */
[----:B0-----:R-:W-:-:S07]  /*01b0*/  @!P1 DADD R2, R2, R4 ;  /* 0x0000000002029229 */ /* 0x001fce0000000004 */
[----:B------:R1:W-:Y:S01]  /*01c0*/  @!P1 STS.64 [R7], R2 ;  /* 0x0000000207009388 */ /* 0x0003e20000000a00 */
[----:B------:R-:W-:Y:S01]  /*01d0*/  BAR.SYNC.DEFER_BLOCKING 0x0 ;  /* 0x0000000000007b1d */ /* 0x000fe20000010000 */
[----:B------:R-:W-:Y:S01]  /*01e0*/  ISETP.GT.U32.AND P1, PT, R0, 0x3, PT ;  /* 0x000000030000780c */ /* 0x000fe20003f24070 */
[----:B------:R-:W-:-:S12]  /*01f0*/  IMAD.MOV.U32 R0, RZ, RZ, R10 ;  /* 0x000000ffff007224 */ /* 0x000fd800078e000a */
[----:B-1----:R-:W-:Y:S05]  /*0200*/  @P1 BRA `(.L_x_34) ;  /* 0xfffffffc00d41947 */ /* 0x002fea000383ffff */
.L_x_33:
[----:B------:R-:W-:Y:S05]  /*0210*/  @P0 EXIT ;  /* 0x000000000000094d */ /* 0x000fea0003800000 */
[----:B------:R-:W1:Y:S01]  /*0220*/  S2UR UR5, SR_CgaCtaId ;  /* 0x00000000000579c3 */ /* 0x000e620000008800 */
[----:B------:R-:W-:-:S07]  /*0230*/  UMOV UR4, 0x400 ;  /* 0x0000040000047882 */ /* 0x000fce0000000000 */
[----:B------:R-:W2:Y:S01]  /*0240*/  LDC.64 R4, c[0x0][0x388] ;  /* 0x0000e200ff047b82 */ /* 0x000ea20000000a00 */
[----:B-1----:R-:W-:Y:S01]  /*0250*/  ULEA UR4, UR5, UR4, 0x18 ;  /* 0x0000000405047291 */ /* 0x002fe2000f8ec0ff */
[----:B--2---:R-:W-:-:S08]  /*0260*/  IMAD.WIDE.U32 R4, R9, 0x8, R4 ;  /* 0x0000000809047825 */ /* 0x004fd000078e0004 */
[----:B0-----:R-:W0:Y:S04]  /*0270*/  LDS.64 R2, [UR4] ;  /* 0x00000004ff027984 */ /* 0x001e280008000a00 */
[----:B0-----:R-:W-:Y:S01]  /*0280*/  STG.E.64 desc[UR6][R4.64], R2 ;  /* 0x0000000204007986 */ /* 0x001fe2000c101b06 */
[----:B------:R-:W-:Y:S05]  /*0290*/  EXIT ;  /* 0x000000000000794d */ /* 0x000fea0003800000 */
.L_x_35:
        /* <DEDUP_REMOVED lines=14> */
.L_x_40:


//--------------------- .nv.shared._Z15binarizeDiffs_1PKdPiid --------------------------
	.section	.nv.shared._Z15binarizeDiffs_1PKdPiid,"aw",@nobits
	.sectionflags	@""
	.align	16
	.zero		1024


//--------------------- .nv.shared.reserved.0     --------------------------
	.section	.nv.shared.reserved.0,"aw",@nobits
	.weak		__nv_reservedSMEM_offset_0_alias
	.size		__nv_reservedSMEM_offset_0_alias, 0, 64
	.other		__nv_reservedSMEM_offset_0_alias,@"STO_CUDA_RESERVED_SHARED STV_DEFAULT"
__nv_reservedSMEM_offset_0_alias:
	.zero		0
	.zero		64


//--------------------- .nv.shared._Z17countOneStretchesPKiiPiS1_S1_ --------------------------
	.section	.nv.shared._Z17countOneStretchesPKiiPiS1_S1_,"aw",@nobits
	.sectionflags	@""
	.align	16
	.zero		1024


//--------------------- .nv.shared._Z13binarizeDiffsPKdPii --------------------------
	.section	.nv.shared._Z13binarizeDiffsPKdPii,"aw",@nobits
	.sectionflags	@""
	.align	16
	.zero		1024


//--------------------- .nv.shared._Z18countZeroStretchesPKiiPiS1_S1_ --------------------------
	.section	.nv.shared._Z18countZeroStretchesPKiiPiS1_S1_,"aw",@nobits
	.sectionflags	@""
	.align	16
	.zero		1024


//--------------------- .nv.shared._Z11mean_kernelPKdPdi --------------------------
	.section	.nv.shared._Z11mean_kernelPKdPdi,"aw",@nobits
	.sectionflags	@""
	.align	16
	.zero		1024


//--------------------- .nv.constant0._Z15binarizeDiffs_1PKdPiid --------------------------
	.section	.nv.constant0._Z15binarizeDiffs_1PKdPiid,"a",@progbits
	.sectionflags	@""
	.align	4
.nv.constant0._Z15binarizeDiffs_1PKdPiid:
	.zero		928


//--------------------- .nv.constant0._Z17countOneStretchesPKiiPiS1_S1_ --------------------------
	.section	.nv.constant0._Z17countOneStretchesPKiiPiS1_S1_,"a",@progbits
	.sectionflags	@""
	.align	4
.nv.constant0._Z17countOneStretchesPKiiPiS1_S1_:
	.zero		936


//--------------------- .nv.constant0._Z13binarizeDiffsPKdPii --------------------------
	.section	.nv.constant0._Z13binarizeDiffsPKdPii,"a",@progbits
	.sectionflags	@""
	.align	4
.nv.constant0._Z13binarizeDiffsPKdPii:
	.zero		916


//--------------------- .nv.constant0._Z18countZeroStretchesPKiiPiS1_S1_ --------------------------
	.section	.nv.constant0._Z18countZeroStretchesPKiiPiS1_S1_,"a",@progbits
	.sectionflags	@""
	.align	4
.nv.constant0._Z18countZeroStretchesPKiiPiS1_S1_:
	.zero		936


//--------------------- .nv.constant0._Z11mean_kernelPKdPdi --------------------------
	.section	.nv.constant0._Z11mean_kernelPKdPdi,"a",@progbits
	.sectionflags	@""
	.align	4
.nv.constant0._Z11mean_kernelPKdPdi:
	.zero		916


//--------------------- SYMBOLS --------------------------

	.type		.nv.reservedSmem.offset0,@object
	.size		.nv.reservedSmem.offset0,0x4
	.type		.nv.reservedSmem.cap,@object
	.size		.nv.reservedSmem.cap,0x4
